//
// Generated by NVIDIA NVVM Compiler
//
// Compiler Build ID: CL-36424714
// Cuda compilation tools, release 13.0, V13.0.88
// Based on NVVM 20.0.0
//

.version 9.0
.target sm_100
.address_size 64

	// .globl	_Z24bev_pool_baseline_kerneliiPKfS0_PKiS2_S2_S2_S2_Pf

.visible .entry _Z24bev_pool_baseline_kerneliiPKfS0_PKiS2_S2_S2_S2_Pf(
	.param .u32 _Z24bev_pool_baseline_kerneliiPKfS0_PKiS2_S2_S2_S2_Pf_param_0,
	.param .u32 _Z24bev_pool_baseline_kerneliiPKfS0_PKiS2_S2_S2_S2_Pf_param_1,
	.param .u64 .ptr .align 1 _Z24bev_pool_baseline_kerneliiPKfS0_PKiS2_S2_S2_S2_Pf_param_2,
	.param .u64 .ptr .align 1 _Z24bev_pool_baseline_kerneliiPKfS0_PKiS2_S2_S2_S2_Pf_param_3,
	.param .u64 .ptr .align 1 _Z24bev_pool_baseline_kerneliiPKfS0_PKiS2_S2_S2_S2_Pf_param_4,
	.param .u64 .ptr .align 1 _Z24bev_pool_baseline_kerneliiPKfS0_PKiS2_S2_S2_S2_Pf_param_5,
	.param .u64 .ptr .align 1 _Z24bev_pool_baseline_kerneliiPKfS0_PKiS2_S2_S2_S2_Pf_param_6,
	.param .u64 .ptr .align 1 _Z24bev_pool_baseline_kerneliiPKfS0_PKiS2_S2_S2_S2_Pf_param_7,
	.param .u64 .ptr .align 1 _Z24bev_pool_baseline_kerneliiPKfS0_PKiS2_S2_S2_S2_Pf_param_8,
	.param .u64 .ptr .align 1 _Z24bev_pool_baseline_kerneliiPKfS0_PKiS2_S2_S2_S2_Pf_param_9
)
{
	.reg .pred 	%p<11>;
	.reg .b32 	%r<83>;
	.reg .b32 	%f<68>;
	.reg .b64 	%rd<130>;

	ld.param.u32 	%r18, [_Z24bev_pool_baseline_kerneliiPKfS0_PKiS2_S2_S2_S2_Pf_param_0];
	ld.param.u32 	%r19, [_Z24bev_pool_baseline_kerneliiPKfS0_PKiS2_S2_S2_S2_Pf_param_1];
	ld.param.u64 	%rd10, [_Z24bev_pool_baseline_kerneliiPKfS0_PKiS2_S2_S2_S2_Pf_param_2];
	ld.param.u64 	%rd11, [_Z24bev_pool_baseline_kerneliiPKfS0_PKiS2_S2_S2_S2_Pf_param_3];
	ld.param.u64 	%rd12, [_Z24bev_pool_baseline_kerneliiPKfS0_PKiS2_S2_S2_S2_Pf_param_4];
	ld.param.u64 	%rd13, [_Z24bev_pool_baseline_kerneliiPKfS0_PKiS2_S2_S2_S2_Pf_param_5];
	ld.param.u64 	%rd6, [_Z24bev_pool_baseline_kerneliiPKfS0_PKiS2_S2_S2_S2_Pf_param_6];
	ld.param.u64 	%rd7, [_Z24bev_pool_baseline_kerneliiPKfS0_PKiS2_S2_S2_S2_Pf_param_7];
	ld.param.u64 	%rd8, [_Z24bev_pool_baseline_kerneliiPKfS0_PKiS2_S2_S2_S2_Pf_param_8];
	ld.param.u64 	%rd9, [_Z24bev_pool_baseline_kerneliiPKfS0_PKiS2_S2_S2_S2_Pf_param_9];
	cvta.to.global.u64 	%rd1, %rd10;
	cvta.to.global.u64 	%rd2, %rd11;
	cvta.to.global.u64 	%rd3, %rd13;
	cvta.to.global.u64 	%rd4, %rd12;
	mov.u32 	%r20, %ctaid.x;
	mov.u32 	%r21, %ntid.x;
	mov.u32 	%r22, %tid.x;
	mad.lo.s32 	%r23, %r20, %r21, %r22;
	div.s32 	%r1, %r23, %r18;
	mul.lo.s32 	%r24, %r1, %r18;
	sub.s32 	%r2, %r23, %r24;
	setp.ge.s32 	%p1, %r1, %r19;
	@%p1 bra 	$L__BB0_14;
	cvta.to.global.u64 	%rd14, %rd7;
	cvta.to.global.u64 	%rd15, %rd8;
	mul.wide.s32 	%rd16, %r1, 4;
	add.s64 	%rd17, %rd14, %rd16;
	ld.global.nc.u32 	%r3, [%rd17];
	add.s64 	%rd18, %rd15, %rd16;
	ld.global.nc.u32 	%r4, [%rd18];
	setp.lt.s32 	%p2, %r4, 1;
	mov.f32 	%f67, 0f00000000;
	@%p2 bra 	$L__BB0_13;
	cvt.s64.s32 	%rd5, %r2;
	and.b32  	%r5, %r4, 7;
	setp.lt.u32 	%p3, %r4, 8;
	mov.f32 	%f67, 0f00000000;
	mov.b32 	%r81, 0;
	@%p3 bra 	$L__BB0_5;
	and.b32  	%r81, %r4, 2147483640;
	neg.s32 	%r79, %r81;
	mov.f32 	%f67, 0f00000000;
	mov.u32 	%r78, %r3;
$L__BB0_4:
	.pragma "nounroll";
	mul.wide.s32 	%rd19, %r78, 4;
	add.s64 	%rd20, %rd4, %rd19;
	add.s64 	%rd21, %rd3, %rd19;
	ld.global.nc.u32 	%r27, [%rd20];
	mul.wide.s32 	%rd22, %r27, 4;
	add.s64 	%rd23, %rd1, %rd22;
	ld.global.nc.u32 	%r28, [%rd21];
	mul.lo.s32 	%r29, %r28, %r18;
	cvt.s64.s32 	%rd24, %r29;
	add.s64 	%rd25, %rd24, %rd5;
	shl.b64 	%rd26, %rd25, 2;
	add.s64 	%rd27, %rd2, %rd26;
	ld.global.nc.f32 	%f17, [%rd27];
	ld.global.nc.f32 	%f18, [%rd23];
	fma.rn.f32 	%f19, %f17, %f18, %f67;
	ld.global.nc.u32 	%r30, [%rd20+4];
	mul.wide.s32 	%rd28, %r30, 4;
	add.s64 	%rd29, %rd1, %rd28;
	ld.global.nc.u32 	%r31, [%rd21+4];
	mul.lo.s32 	%r32, %r31, %r18;
	cvt.s64.s32 	%rd30, %r32;
	add.s64 	%rd31, %rd30, %rd5;
	shl.b64 	%rd32, %rd31, 2;
	add.s64 	%rd33, %rd2, %rd32;
	ld.global.nc.f32 	%f20, [%rd33];
	ld.global.nc.f32 	%f21, [%rd29];
	fma.rn.f32 	%f22, %f20, %f21, %f19;
	ld.global.nc.u32 	%r33, [%rd20+8];
	mul.wide.s32 	%rd34, %r33, 4;
	add.s64 	%rd35, %rd1, %rd34;
	ld.global.nc.u32 	%r34, [%rd21+8];
	mul.lo.s32 	%r35, %r34, %r18;
	cvt.s64.s32 	%rd36, %r35;
	add.s64 	%rd37, %rd36, %rd5;
	shl.b64 	%rd38, %rd37, 2;
	add.s64 	%rd39, %rd2, %rd38;
	ld.global.nc.f32 	%f23, [%rd39];
	ld.global.nc.f32 	%f24, [%rd35];
	fma.rn.f32 	%f25, %f23, %f24, %f22;
	ld.global.nc.u32 	%r36, [%rd20+12];
	mul.wide.s32 	%rd40, %r36, 4;
	add.s64 	%rd41, %rd1, %rd40;
	ld.global.nc.u32 	%r37, [%rd21+12];
	mul.lo.s32 	%r38, %r37, %r18;
	cvt.s64.s32 	%rd42, %r38;
	add.s64 	%rd43, %rd42, %rd5;
	shl.b64 	%rd44, %rd43, 2;
	add.s64 	%rd45, %rd2, %rd44;
	ld.global.nc.f32 	%f26, [%rd45];
	ld.global.nc.f32 	%f27, [%rd41];
	fma.rn.f32 	%f28, %f26, %f27, %f25;
	ld.global.nc.u32 	%r39, [%rd20+16];
	mul.wide.s32 	%rd46, %r39, 4;
	add.s64 	%rd47, %rd1, %rd46;
	ld.global.nc.u32 	%r40, [%rd21+16];
	mul.lo.s32 	%r41, %r40, %r18;
	cvt.s64.s32 	%rd48, %r41;
	add.s64 	%rd49, %rd48, %rd5;
	shl.b64 	%rd50, %rd49, 2;
	add.s64 	%rd51, %rd2, %rd50;
	ld.global.nc.f32 	%f29, [%rd51];
	ld.global.nc.f32 	%f30, [%rd47];
	fma.rn.f32 	%f31, %f29, %f30, %f28;
	ld.global.nc.u32 	%r42, [%rd20+20];
	mul.wide.s32 	%rd52, %r42, 4;
	add.s64 	%rd53, %rd1, %rd52;
	ld.global.nc.u32 	%r43, [%rd21+20];
	mul.lo.s32 	%r44, %r43, %r18;
	cvt.s64.s32 	%rd54, %r44;
	add.s64 	%rd55, %rd54, %rd5;
	shl.b64 	%rd56, %rd55, 2;
	add.s64 	%rd57, %rd2, %rd56;
	ld.global.nc.f32 	%f32, [%rd57];
	ld.global.nc.f32 	%f33, [%rd53];
	fma.rn.f32 	%f34, %f32, %f33, %f31;
	ld.global.nc.u32 	%r45, [%rd20+24];
	mul.wide.s32 	%rd58, %r45, 4;
	add.s64 	%rd59, %rd1, %rd58;
	ld.global.nc.u32 	%r46, [%rd21+24];
	mul.lo.s32 	%r47, %r46, %r18;
	cvt.s64.s32 	%rd60, %r47;
	add.s64 	%rd61, %rd60, %rd5;
	shl.b64 	%rd62, %rd61, 2;
	add.s64 	%rd63, %rd2, %rd62;
	ld.global.nc.f32 	%f35, [%rd63];
	ld.global.nc.f32 	%f36, [%rd59];
	fma.rn.f32 	%f37, %f35, %f36, %f34;
	ld.global.nc.u32 	%r48, [%rd20+28];
	mul.wide.s32 	%rd64, %r48, 4;
	add.s64 	%rd65, %rd1, %rd64;
	ld.global.nc.u32 	%r49, [%rd21+28];
	mul.lo.s32 	%r50, %r49, %r18;
	cvt.s64.s32 	%rd66, %r50;
	add.s64 	%rd67, %rd66, %rd5;
	shl.b64 	%rd68, %rd67, 2;
	add.s64 	%rd69, %rd2, %rd68;
	ld.global.nc.f32 	%f38, [%rd69];
	ld.global.nc.f32 	%f39, [%rd65];
	fma.rn.f32 	%f67, %f38, %f39, %f37;
	add.s32 	%r79, %r79, 8;
	add.s32 	%r78, %r78, 8;
	setp.ne.s32 	%p4, %r79, 0;
	@%p4 bra 	$L__BB0_4;
$L__BB0_5:
	setp.eq.s32 	%p5, %r5, 0;
	@%p5 bra 	$L__BB0_13;
	and.b32  	%r13, %r4, 3;
	setp.lt.u32 	%p6, %r5, 4;
	@%p6 bra 	$L__BB0_8;
	add.s32 	%r51, %r81, %r3;
	mul.wide.s32 	%rd70, %r51, 4;
	add.s64 	%rd71, %rd4, %rd70;
	ld.global.nc.u32 	%r52, [%rd71];
	mul.wide.s32 	%rd72, %r52, 4;
	add.s64 	%rd73, %rd1, %rd72;
	add.s64 	%rd74, %rd3, %rd70;
	ld.global.nc.u32 	%r53, [%rd74];
	mul.lo.s32 	%r54, %r53, %r18;
	cvt.s64.s32 	%rd75, %r54;
	add.s64 	%rd76, %rd75, %rd5;
	shl.b64 	%rd77, %rd76, 2;
	add.s64 	%rd78, %rd2, %rd77;
	ld.global.nc.f32 	%f41, [%rd78];
	ld.global.nc.f32 	%f42, [%rd73];
	fma.rn.f32 	%f43, %f41, %f42, %f67;
	ld.global.nc.u32 	%r55, [%rd71+4];
	mul.wide.s32 	%rd79, %r55, 4;
	add.s64 	%rd80, %rd1, %rd79;
	ld.global.nc.u32 	%r56, [%rd74+4];
	mul.lo.s32 	%r57, %r56, %r18;
	cvt.s64.s32 	%rd81, %r57;
	add.s64 	%rd82, %rd81, %rd5;
	shl.b64 	%rd83, %rd82, 2;
	add.s64 	%rd84, %rd2, %rd83;
	ld.global.nc.f32 	%f44, [%rd84];
	ld.global.nc.f32 	%f45, [%rd80];
	fma.rn.f32 	%f46, %f44, %f45, %f43;
	ld.global.nc.u32 	%r58, [%rd71+8];
	mul.wide.s32 	%rd85, %r58, 4;
	add.s64 	%rd86, %rd1, %rd85;
	ld.global.nc.u32 	%r59, [%rd74+8];
	mul.lo.s32 	%r60, %r59, %r18;
	cvt.s64.s32 	%rd87, %r60;
	add.s64 	%rd88, %rd87, %rd5;
	shl.b64 	%rd89, %rd88, 2;
	add.s64 	%rd90, %rd2, %rd89;
	ld.global.nc.f32 	%f47, [%rd90];
	ld.global.nc.f32 	%f48, [%rd86];
	fma.rn.f32 	%f49, %f47, %f48, %f46;
	ld.global.nc.u32 	%r61, [%rd71+12];
	mul.wide.s32 	%rd91, %r61, 4;
	add.s64 	%rd92, %rd1, %rd91;
	ld.global.nc.u32 	%r62, [%rd74+12];
	mul.lo.s32 	%r63, %r62, %r18;
	cvt.s64.s32 	%rd93, %r63;
	add.s64 	%rd94, %rd93, %rd5;
	shl.b64 	%rd95, %rd94, 2;
	add.s64 	%rd96, %rd2, %rd95;
	ld.global.nc.f32 	%f50, [%rd96];
	ld.global.nc.f32 	%f51, [%rd92];
	fma.rn.f32 	%f67, %f50, %f51, %f49;
	add.s32 	%r81, %r81, 4;
$L__BB0_8:
	setp.eq.s32 	%p7, %r13, 0;
	@%p7 bra 	$L__BB0_13;
	setp.eq.s32 	%p8, %r13, 1;
	@%p8 bra 	$L__BB0_11;
	add.s32 	%r64, %r81, %r3;
	mul.wide.s32 	%rd97, %r64, 4;
	add.s64 	%rd98, %rd4, %rd97;
	ld.global.nc.u32 	%r65, [%rd98];
	mul.wide.s32 	%rd99, %r65, 4;
	add.s64 	%rd100, %rd1, %rd99;
	add.s64 	%rd101, %rd3, %rd97;
	ld.global.nc.u32 	%r66, [%rd101];
	mul.lo.s32 	%r67, %r66, %r18;
	cvt.s64.s32 	%rd102, %r67;
	add.s64 	%rd103, %rd102, %rd5;
	shl.b64 	%rd104, %rd103, 2;
	add.s64 	%rd105, %rd2, %rd104;
	ld.global.nc.f32 	%f53, [%rd105];
	ld.global.nc.f32 	%f54, [%rd100];
	fma.rn.f32 	%f55, %f53, %f54, %f67;
	ld.global.nc.u32 	%r68, [%rd98+4];
	mul.wide.s32 	%rd106, %r68, 4;
	add.s64 	%rd107, %rd1, %rd106;
	ld.global.nc.u32 	%r69, [%rd101+4];
	mul.lo.s32 	%r70, %r69, %r18;
	cvt.s64.s32 	%rd108, %r70;
	add.s64 	%rd109, %rd108, %rd5;
	shl.b64 	%rd110, %rd109, 2;
	add.s64 	%rd111, %rd2, %rd110;
	ld.global.nc.f32 	%f56, [%rd111];
	ld.global.nc.f32 	%f57, [%rd107];
	fma.rn.f32 	%f67, %f56, %f57, %f55;
	add.s32 	%r81, %r81, 2;
$L__BB0_11:
	and.b32  	%r71, %r4, 1;
	setp.eq.b32 	%p9, %r71, 1;
	not.pred 	%p10, %p9;
	@%p10 bra 	$L__BB0_13;
	add.s32 	%r72, %r81, %r3;
	mul.wide.s32 	%rd112, %r72, 4;
	add.s64 	%rd113, %rd4, %rd112;
	ld.global.nc.u32 	%r73, [%rd113];
	mul.wide.s32 	%rd114, %r73, 4;
	add.s64 	%rd115, %rd1, %rd114;
	add.s64 	%rd116, %rd3, %rd112;
	ld.global.nc.u32 	%r74, [%rd116];
	mul.lo.s32 	%r75, %r74, %r18;
	cvt.s64.s32 	%rd117, %r75;
	add.s64 	%rd118, %rd117, %rd5;
	shl.b64 	%rd119, %rd118, 2;
	add.s64 	%rd120, %rd2, %rd119;
	ld.global.nc.f32 	%f58, [%rd120];
	ld.global.nc.f32 	%f59, [%rd115];
	fma.rn.f32 	%f67, %f58, %f59, %f67;
$L__BB0_13:
	cvta.to.global.u64 	%rd121, %rd6;
	mul.wide.s32 	%rd122, %r3, 4;
	add.s64 	%rd123, %rd121, %rd122;
	ld.global.nc.u32 	%r76, [%rd123];
	mul.lo.s32 	%r77, %r76, %r18;
	cvt.s64.s32 	%rd124, %r77;
	cvt.s64.s32 	%rd125, %r2;
	add.s64 	%rd126, %rd124, %rd125;
	cvta.to.global.u64 	%rd127, %rd9;
	shl.b64 	%rd128, %rd126, 2;
	add.s64 	%rd129, %rd127, %rd128;
	st.global.f32 	[%rd129], %f67;
$L__BB0_14:
	ret;

}
	// .globl	_Z15bev_pool_kernelIffLi1ELi1EEviiPKT_S2_PKiS4_S4_S4_S4_PS0_
.visible .entry _Z15bev_pool_kernelIffLi1ELi1EEviiPKT_S2_PKiS4_S4_S4_S4_PS0_(
	.param .u32 _Z15bev_pool_kernelIffLi1ELi1EEviiPKT_S2_PKiS4_S4_S4_S4_PS0__param_0,
	.param .u32 _Z15bev_pool_kernelIffLi1ELi1EEviiPKT_S2_PKiS4_S4_S4_S4_PS0__param_1,
	.param .u64 .ptr .align 1 _Z15bev_pool_kernelIffLi1ELi1EEviiPKT_S2_PKiS4_S4_S4_S4_PS0__param_2,
	.param .u64 .ptr .align 1 _Z15bev_pool_kernelIffLi1ELi1EEviiPKT_S2_PKiS4_S4_S4_S4_PS0__param_3,
	.param .u64 .ptr .align 1 _Z15bev_pool_kernelIffLi1ELi1EEviiPKT_S2_PKiS4_S4_S4_S4_PS0__param_4,
	.param .u64 .ptr .align 1 _Z15bev_pool_kernelIffLi1ELi1EEviiPKT_S2_PKiS4_S4_S4_S4_PS0__param_5,
	.param .u64 .ptr .align 1 _Z15bev_pool_kernelIffLi1ELi1EEviiPKT_S2_PKiS4_S4_S4_S4_PS0__param_6,
	.param .u64 .ptr .align 1 _Z15bev_pool_kernelIffLi1ELi1EEviiPKT_S2_PKiS4_S4_S4_S4_PS0__param_7,
	.param .u64 .ptr .align 1 _Z15bev_pool_kernelIffLi1ELi1EEviiPKT_S2_PKiS4_S4_S4_S4_PS0__param_8,
	.param .u64 .ptr .align 1 _Z15bev_pool_kernelIffLi1ELi1EEviiPKT_S2_PKiS4_S4_S4_S4_PS0__param_9
)
{
	.reg .pred 	%p<27>;
	.reg .b32 	%r<83>;
	.reg .b32 	%f<96>;
	.reg .b64 	%rd<102>;

	ld.param.u32 	%r19, [_Z15bev_pool_kernelIffLi1ELi1EEviiPKT_S2_PKiS4_S4_S4_S4_PS0__param_0];
	ld.param.u32 	%r20, [_Z15bev_pool_kernelIffLi1ELi1EEviiPKT_S2_PKiS4_S4_S4_S4_PS0__param_1];
	ld.param.u64 	%rd20, [_Z15bev_pool_kernelIffLi1ELi1EEviiPKT_S2_PKiS4_S4_S4_S4_PS0__param_2];
	ld.param.u64 	%rd21, [_Z15bev_pool_kernelIffLi1ELi1EEviiPKT_S2_PKiS4_S4_S4_S4_PS0__param_3];
	ld.param.u64 	%rd22, [_Z15bev_pool_kernelIffLi1ELi1EEviiPKT_S2_PKiS4_S4_S4_S4_PS0__param_4];
	ld.param.u64 	%rd23, [_Z15bev_pool_kernelIffLi1ELi1EEviiPKT_S2_PKiS4_S4_S4_S4_PS0__param_5];
	ld.param.u64 	%rd16, [_Z15bev_pool_kernelIffLi1ELi1EEviiPKT_S2_PKiS4_S4_S4_S4_PS0__param_6];
	ld.param.u64 	%rd17, [_Z15bev_pool_kernelIffLi1ELi1EEviiPKT_S2_PKiS4_S4_S4_S4_PS0__param_7];
	ld.param.u64 	%rd18, [_Z15bev_pool_kernelIffLi1ELi1EEviiPKT_S2_PKiS4_S4_S4_S4_PS0__param_8];
	ld.param.u64 	%rd19, [_Z15bev_pool_kernelIffLi1ELi1EEviiPKT_S2_PKiS4_S4_S4_S4_PS0__param_9];
	cvta.to.global.u64 	%rd1, %rd21;
	cvta.to.global.u64 	%rd2, %rd23;
	cvta.to.global.u64 	%rd3, %rd20;
	cvta.to.global.u64 	%rd4, %rd22;
	mov.u32 	%r21, %ctaid.x;
	mov.u32 	%r22, %ntid.x;
	mov.u32 	%r23, %tid.x;
	mad.lo.s32 	%r1, %r21, %r22, %r23;
	mov.u32 	%r24, %ctaid.y;
	mov.u32 	%r25, %ntid.y;
	mov.u32 	%r26, %tid.y;
	mad.lo.s32 	%r2, %r24, %r25, %r26;
	setp.ge.s32 	%p1, %r2, %r20;
	@%p1 bra 	$L__BB1_44;
	cvta.to.global.u64 	%rd24, %rd17;
	cvta.to.global.u64 	%rd25, %rd18;
	mul.wide.u32 	%rd26, %r2, 4;
	add.s64 	%rd27, %rd24, %rd26;
	ld.global.nc.u32 	%r3, [%rd27];
	add.s64 	%rd28, %rd25, %rd26;
	ld.global.nc.u32 	%r4, [%rd28];
	setp.lt.s32 	%p2, %r4, 1;
	mov.f32 	%f75, 0f00000000;
	@%p2 bra 	$L__BB1_42;
	and.b32  	%r5, %r4, 7;
	setp.lt.u32 	%p3, %r4, 8;
	mov.f32 	%f75, 0f00000000;
	mov.b32 	%r81, 0;
	@%p3 bra 	$L__BB1_21;
	and.b32  	%r81, %r4, 2147483640;
	neg.s32 	%r79, %r81;
	add.s64 	%rd5, %rd2, 16;
	mov.f32 	%f75, 0f00000000;
	mov.u32 	%r78, %r3;
$L__BB1_4:
	.pragma "nounroll";
	setp.ge.s32 	%p4, %r1, %r19;
	mul.wide.s32 	%rd29, %r78, 4;
	add.s64 	%rd30, %rd4, %rd29;
	add.s64 	%rd6, %rd30, 16;
	add.s64 	%rd7, %rd5, %rd29;
	@%p4 bra 	$L__BB1_6;
	ld.global.nc.u32 	%r28, [%rd6+-16];
	mul.wide.s32 	%rd31, %r28, 4;
	add.s64 	%rd32, %rd3, %rd31;
	ld.global.nc.f32 	%f42, [%rd32];
	ld.global.nc.u32 	%r29, [%rd7+-16];
	mad.lo.s32 	%r30, %r29, %r19, %r1;
	mul.wide.s32 	%rd33, %r30, 4;
	add.s64 	%rd34, %rd1, %rd33;
	ld.global.nc.f32 	%f43, [%rd34];
	fma.rn.f32 	%f75, %f42, %f43, %f75;
$L__BB1_6:
	@%p4 bra 	$L__BB1_8;
	ld.global.nc.u32 	%r31, [%rd6+-12];
	mul.wide.s32 	%rd35, %r31, 4;
	add.s64 	%rd36, %rd3, %rd35;
	ld.global.nc.f32 	%f44, [%rd36];
	ld.global.nc.u32 	%r32, [%rd7+-12];
	mad.lo.s32 	%r33, %r32, %r19, %r1;
	mul.wide.s32 	%rd37, %r33, 4;
	add.s64 	%rd38, %rd1, %rd37;
	ld.global.nc.f32 	%f45, [%rd38];
	fma.rn.f32 	%f75, %f44, %f45, %f75;
$L__BB1_8:
	@%p4 bra 	$L__BB1_10;
	ld.global.nc.u32 	%r34, [%rd6+-8];
	mul.wide.s32 	%rd39, %r34, 4;
	add.s64 	%rd40, %rd3, %rd39;
	ld.global.nc.f32 	%f46, [%rd40];
	ld.global.nc.u32 	%r35, [%rd7+-8];
	mad.lo.s32 	%r36, %r35, %r19, %r1;
	mul.wide.s32 	%rd41, %r36, 4;
	add.s64 	%rd42, %rd1, %rd41;
	ld.global.nc.f32 	%f47, [%rd42];
	fma.rn.f32 	%f75, %f46, %f47, %f75;
$L__BB1_10:
	@%p4 bra 	$L__BB1_12;
	ld.global.nc.u32 	%r37, [%rd6+-4];
	mul.wide.s32 	%rd43, %r37, 4;
	add.s64 	%rd44, %rd3, %rd43;
	ld.global.nc.f32 	%f48, [%rd44];
	ld.global.nc.u32 	%r38, [%rd7+-4];
	mad.lo.s32 	%r39, %r38, %r19, %r1;
	mul.wide.s32 	%rd45, %r39, 4;
	add.s64 	%rd46, %rd1, %rd45;
	ld.global.nc.f32 	%f49, [%rd46];
	fma.rn.f32 	%f75, %f48, %f49, %f75;
$L__BB1_12:
	@%p4 bra 	$L__BB1_14;
	ld.global.nc.u32 	%r40, [%rd6];
	mul.wide.s32 	%rd47, %r40, 4;
	add.s64 	%rd48, %rd3, %rd47;
	ld.global.nc.f32 	%f50, [%rd48];
	ld.global.nc.u32 	%r41, [%rd7];
	mad.lo.s32 	%r42, %r41, %r19, %r1;
	mul.wide.s32 	%rd49, %r42, 4;
	add.s64 	%rd50, %rd1, %rd49;
	ld.global.nc.f32 	%f51, [%rd50];
	fma.rn.f32 	%f75, %f50, %f51, %f75;
$L__BB1_14:
	@%p4 bra 	$L__BB1_16;
	ld.global.nc.u32 	%r43, [%rd6+4];
	mul.wide.s32 	%rd51, %r43, 4;
	add.s64 	%rd52, %rd3, %rd51;
	ld.global.nc.f32 	%f52, [%rd52];
	ld.global.nc.u32 	%r44, [%rd7+4];
	mad.lo.s32 	%r45, %r44, %r19, %r1;
	mul.wide.s32 	%rd53, %r45, 4;
	add.s64 	%rd54, %rd1, %rd53;
	ld.global.nc.f32 	%f53, [%rd54];
	fma.rn.f32 	%f75, %f52, %f53, %f75;
$L__BB1_16:
	@%p4 bra 	$L__BB1_18;
	ld.global.nc.u32 	%r46, [%rd6+8];
	mul.wide.s32 	%rd55, %r46, 4;
	add.s64 	%rd56, %rd3, %rd55;
	ld.global.nc.f32 	%f54, [%rd56];
	ld.global.nc.u32 	%r47, [%rd7+8];
	mad.lo.s32 	%r48, %r47, %r19, %r1;
	mul.wide.s32 	%rd57, %r48, 4;
	add.s64 	%rd58, %rd1, %rd57;
	ld.global.nc.f32 	%f55, [%rd58];
	fma.rn.f32 	%f75, %f54, %f55, %f75;
$L__BB1_18:
	ld.global.nc.u32 	%r49, [%rd6+12];
	cvt.s64.s32 	%rd8, %r49;
	@%p4 bra 	$L__BB1_20;
	shl.b64 	%rd59, %rd8, 2;
	add.s64 	%rd60, %rd3, %rd59;
	ld.global.nc.f32 	%f56, [%rd60];
	ld.global.nc.u32 	%r50, [%rd7+12];
	mad.lo.s32 	%r51, %r50, %r19, %r1;
	mul.wide.s32 	%rd61, %r51, 4;
	add.s64 	%rd62, %rd1, %rd61;
	ld.global.nc.f32 	%f57, [%rd62];
	fma.rn.f32 	%f75, %f56, %f57, %f75;
$L__BB1_20:
	add.s32 	%r79, %r79, 8;
	add.s32 	%r78, %r78, 8;
	setp.ne.s32 	%p12, %r79, 0;
	@%p12 bra 	$L__BB1_4;
$L__BB1_21:
	setp.eq.s32 	%p13, %r5, 0;
	@%p13 bra 	$L__BB1_42;
	and.b32  	%r13, %r4, 3;
	setp.lt.u32 	%p14, %r5, 4;
	@%p14 bra 	$L__BB1_32;
	setp.ge.s32 	%p15, %r1, %r19;
	add.s32 	%r52, %r81, %r3;
	mul.wide.s32 	%rd63, %r52, 4;
	add.s64 	%rd9, %rd4, %rd63;
	add.s64 	%rd10, %rd2, %rd63;
	@%p15 bra 	$L__BB1_25;
	ld.global.nc.u32 	%r53, [%rd9];
	mul.wide.s32 	%rd64, %r53, 4;
	add.s64 	%rd65, %rd3, %rd64;
	ld.global.nc.f32 	%f59, [%rd65];
	ld.global.nc.u32 	%r54, [%rd10];
	mad.lo.s32 	%r55, %r54, %r19, %r1;
	mul.wide.s32 	%rd66, %r55, 4;
	add.s64 	%rd67, %rd1, %rd66;
	ld.global.nc.f32 	%f60, [%rd67];
	fma.rn.f32 	%f75, %f59, %f60, %f75;
$L__BB1_25:
	setp.ge.s32 	%p16, %r1, %r19;
	@%p16 bra 	$L__BB1_27;
	ld.global.nc.u32 	%r56, [%rd9+4];
	mul.wide.s32 	%rd68, %r56, 4;
	add.s64 	%rd69, %rd3, %rd68;
	ld.global.nc.f32 	%f61, [%rd69];
	ld.global.nc.u32 	%r57, [%rd10+4];
	mad.lo.s32 	%r58, %r57, %r19, %r1;
	mul.wide.s32 	%rd70, %r58, 4;
	add.s64 	%rd71, %rd1, %rd70;
	ld.global.nc.f32 	%f62, [%rd71];
	fma.rn.f32 	%f75, %f61, %f62, %f75;
$L__BB1_27:
	setp.ge.s32 	%p17, %r1, %r19;
	@%p17 bra 	$L__BB1_29;
	ld.global.nc.u32 	%r59, [%rd9+8];
	mul.wide.s32 	%rd72, %r59, 4;
	add.s64 	%rd73, %rd3, %rd72;
	ld.global.nc.f32 	%f63, [%rd73];
	ld.global.nc.u32 	%r60, [%rd10+8];
	mad.lo.s32 	%r61, %r60, %r19, %r1;
	mul.wide.s32 	%rd74, %r61, 4;
	add.s64 	%rd75, %rd1, %rd74;
	ld.global.nc.f32 	%f64, [%rd75];
	fma.rn.f32 	%f75, %f63, %f64, %f75;
$L__BB1_29:
	setp.ge.s32 	%p18, %r1, %r19;
	ld.global.nc.u32 	%r62, [%rd9+12];
	cvt.s64.s32 	%rd11, %r62;
	@%p18 bra 	$L__BB1_31;
	shl.b64 	%rd76, %rd11, 2;
	add.s64 	%rd77, %rd3, %rd76;
	ld.global.nc.f32 	%f65, [%rd77];
	ld.global.nc.u32 	%r63, [%rd10+12];
	mad.lo.s32 	%r64, %r63, %r19, %r1;
	mul.wide.s32 	%rd78, %r64, 4;
	add.s64 	%rd79, %rd1, %rd78;
	ld.global.nc.f32 	%f66, [%rd79];
	fma.rn.f32 	%f75, %f65, %f66, %f75;
$L__BB1_31:
	add.s32 	%r81, %r81, 4;
$L__BB1_32:
	setp.eq.s32 	%p19, %r13, 0;
	@%p19 bra 	$L__BB1_42;
	setp.eq.s32 	%p20, %r13, 1;
	@%p20 bra 	$L__BB1_39;
	setp.ge.s32 	%p21, %r1, %r19;
	add.s32 	%r65, %r81, %r3;
	mul.wide.s32 	%rd80, %r65, 4;
	add.s64 	%rd12, %rd4, %rd80;
	add.s64 	%rd13, %rd2, %rd80;
	@%p21 bra 	$L__BB1_36;
	ld.global.nc.u32 	%r66, [%rd12];
	mul.wide.s32 	%rd81, %r66, 4;
	add.s64 	%rd82, %rd3, %rd81;
	ld.global.nc.f32 	%f68, [%rd82];
	ld.global.nc.u32 	%r67, [%rd13];
	mad.lo.s32 	%r68, %r67, %r19, %r1;
	mul.wide.s32 	%rd83, %r68, 4;
	add.s64 	%rd84, %rd1, %rd83;
	ld.global.nc.f32 	%f69, [%rd84];
	fma.rn.f32 	%f75, %f68, %f69, %f75;
$L__BB1_36:
	setp.ge.s32 	%p22, %r1, %r19;
	ld.global.nc.u32 	%r69, [%rd12+4];
	cvt.s64.s32 	%rd14, %r69;
	@%p22 bra 	$L__BB1_38;
	shl.b64 	%rd85, %rd14, 2;
	add.s64 	%rd86, %rd3, %rd85;
	ld.global.nc.f32 	%f70, [%rd86];
	ld.global.nc.u32 	%r70, [%rd13+4];
	mad.lo.s32 	%r71, %r70, %r19, %r1;
	mul.wide.s32 	%rd87, %r71, 4;
	add.s64 	%rd88, %rd1, %rd87;
	ld.global.nc.f32 	%f71, [%rd88];
	fma.rn.f32 	%f75, %f70, %f71, %f75;
$L__BB1_38:
	add.s32 	%r81, %r81, 2;
$L__BB1_39:
	and.b32  	%r72, %r4, 1;
	setp.eq.b32 	%p23, %r72, 1;
	not.pred 	%p24, %p23;
	@%p24 bra 	$L__BB1_42;
	setp.ge.s32 	%p25, %r1, %r19;
	add.s32 	%r18, %r81, %r3;
	mul.wide.s32 	%rd89, %r18, 4;
	add.s64 	%rd90, %rd4, %rd89;
	ld.global.nc.u32 	%r73, [%rd90];
	mul.wide.s32 	%rd91, %r73, 4;
	add.s64 	%rd15, %rd3, %rd91;
	@%p25 bra 	$L__BB1_42;
	ld.global.nc.f32 	%f72, [%rd15];
	add.s64 	%rd93, %rd2, %rd89;
	ld.global.nc.u32 	%r74, [%rd93];
	mad.lo.s32 	%r75, %r74, %r19, %r1;
	mul.wide.s32 	%rd94, %r75, 4;
	add.s64 	%rd95, %rd1, %rd94;
	ld.global.nc.f32 	%f73, [%rd95];
	fma.rn.f32 	%f75, %f72, %f73, %f75;
$L__BB1_42:
	setp.ge.s32 	%p26, %r1, %r19;
	@%p26 bra 	$L__BB1_44;
	cvta.to.global.u64 	%rd96, %rd16;
	mul.wide.s32 	%rd97, %r3, 4;
	add.s64 	%rd98, %rd96, %rd97;
	ld.global.nc.u32 	%r76, [%rd98];
	mad.lo.s32 	%r77, %r76, %r19, %r1;
	cvta.to.global.u64 	%rd99, %rd19;
	mul.wide.s32 	%rd100, %r77, 4;
	add.s64 	%rd101, %rd99, %rd100;
	st.global.f32 	[%rd101], %f75;
$L__BB1_44:
	ret;

}
	// .globl	_Z15bev_pool_kernelIffLi2ELi2EEviiPKT_S2_PKiS4_S4_S4_S4_PS0_
.visible .entry _Z15bev_pool_kernelIffLi2ELi2EEviiPKT_S2_PKiS4_S4_S4_S4_PS0_(
	.param .u32 _Z15bev_pool_kernelIffLi2ELi2EEviiPKT_S2_PKiS4_S4_S4_S4_PS0__param_0,
	.param .u32 _Z15bev_pool_kernelIffLi2ELi2EEviiPKT_S2_PKiS4_S4_S4_S4_PS0__param_1,
	.param .u64 .ptr .align 1 _Z15bev_pool_kernelIffLi2ELi2EEviiPKT_S2_PKiS4_S4_S4_S4_PS0__param_2,
	.param .u64 .ptr .align 1 _Z15bev_pool_kernelIffLi2ELi2EEviiPKT_S2_PKiS4_S4_S4_S4_PS0__param_3,
	.param .u64 .ptr .align 1 _Z15bev_pool_kernelIffLi2ELi2EEviiPKT_S2_PKiS4_S4_S4_S4_PS0__param_4,
	.param .u64 .ptr .align 1 _Z15bev_pool_kernelIffLi2ELi2EEviiPKT_S2_PKiS4_S4_S4_S4_PS0__param_5,
	.param .u64 .ptr .align 1 _Z15bev_pool_kernelIffLi2ELi2EEviiPKT_S2_PKiS4_S4_S4_S4_PS0__param_6,
	.param .u64 .ptr .align 1 _Z15bev_pool_kernelIffLi2ELi2EEviiPKT_S2_PKiS4_S4_S4_S4_PS0__param_7,
	.param .u64 .ptr .align 1 _Z15bev_pool_kernelIffLi2ELi2EEviiPKT_S2_PKiS4_S4_S4_S4_PS0__param_8,
	.param .u64 .ptr .align 1 _Z15bev_pool_kernelIffLi2ELi2EEviiPKT_S2_PKiS4_S4_S4_S4_PS0__param_9
)
{
	.reg .pred 	%p<47>;
	.reg .b32 	%r<126>;
	.reg .b32 	%f<153>;
	.reg .b64 	%rd<180>;

	ld.param.u32 	%r27, [_Z15bev_pool_kernelIffLi2ELi2EEviiPKT_S2_PKiS4_S4_S4_S4_PS0__param_0];
	ld.param.u32 	%r28, [_Z15bev_pool_kernelIffLi2ELi2EEviiPKT_S2_PKiS4_S4_S4_S4_PS0__param_1];
	ld.param.u64 	%rd24, [_Z15bev_pool_kernelIffLi2ELi2EEviiPKT_S2_PKiS4_S4_S4_S4_PS0__param_2];
	ld.param.u64 	%rd25, [_Z15bev_pool_kernelIffLi2ELi2EEviiPKT_S2_PKiS4_S4_S4_S4_PS0__param_3];
	ld.param.u64 	%rd26, [_Z15bev_pool_kernelIffLi2ELi2EEviiPKT_S2_PKiS4_S4_S4_S4_PS0__param_4];
	ld.param.u64 	%rd27, [_Z15bev_pool_kernelIffLi2ELi2EEviiPKT_S2_PKiS4_S4_S4_S4_PS0__param_5];
	ld.param.u64 	%rd28, [_Z15bev_pool_kernelIffLi2ELi2EEviiPKT_S2_PKiS4_S4_S4_S4_PS0__param_6];
	ld.param.u64 	%rd22, [_Z15bev_pool_kernelIffLi2ELi2EEviiPKT_S2_PKiS4_S4_S4_S4_PS0__param_7];
	ld.param.u64 	%rd23, [_Z15bev_pool_kernelIffLi2ELi2EEviiPKT_S2_PKiS4_S4_S4_S4_PS0__param_8];
	ld.param.u64 	%rd29, [_Z15bev_pool_kernelIffLi2ELi2EEviiPKT_S2_PKiS4_S4_S4_S4_PS0__param_9];
	cvta.to.global.u64 	%rd1, %rd25;
	cvta.to.global.u64 	%rd2, %rd27;
	cvta.to.global.u64 	%rd3, %rd24;
	cvta.to.global.u64 	%rd4, %rd26;
	cvta.to.global.u64 	%rd5, %rd29;
	cvta.to.global.u64 	%rd6, %rd28;
	mov.u32 	%r29, %ctaid.x;
	mov.u32 	%r30, %ntid.x;
	mov.u32 	%r31, %tid.x;
	mad.lo.s32 	%r32, %r29, %r30, %r31;
	mov.u32 	%r33, %ctaid.y;
	mov.u32 	%r34, %ntid.y;
	mov.u32 	%r35, %tid.y;
	mad.lo.s32 	%r36, %r33, %r34, %r35;
	shl.b32 	%r1, %r36, 1;
	shl.b32 	%r2, %r32, 1;
	max.s32 	%r37, %r28, %r1;
	sub.s32 	%r3, %r37, %r1;
	setp.eq.s32 	%p1, %r3, 0;
	@%p1 bra 	$L__BB2_80;
	cvta.to.global.u64 	%rd30, %rd22;
	cvta.to.global.u64 	%rd31, %rd23;
	mul.wide.u32 	%rd32, %r1, 4;
	add.s64 	%rd7, %rd30, %rd32;
	ld.global.nc.u32 	%r4, [%rd7];
	add.s64 	%rd8, %rd31, %rd32;
	ld.global.nc.u32 	%r5, [%rd8];
	setp.lt.s32 	%p2, %r5, 1;
	mov.f32 	%f127, 0f00000000;
	mov.f32 	%f126, %f127;
	@%p2 bra 	$L__BB2_36;
	and.b32  	%r6, %r5, 3;
	setp.lt.u32 	%p3, %r5, 4;
	mov.b32 	%r120, 0;
	mov.f32 	%f127, 0f00000000;
	@%p3 bra 	$L__BB2_21;
	and.b32  	%r120, %r5, 2147483644;
	add.s32 	%r8, %r2, 1;
	neg.s32 	%r122, %r120;
	add.s64 	%rd9, %rd2, 8;
	mov.f32 	%f127, 0f00000000;
	cvt.s64.s32 	%rd40, %r2;
	mov.u32 	%r121, %r4;
	mov.f32 	%f126, %f127;
$L__BB2_4:
	setp.ge.s32 	%p4, %r2, %r27;
	mul.wide.s32 	%rd33, %r121, 4;
	add.s64 	%rd34, %rd4, %rd33;
	add.s64 	%rd13, %rd34, 8;
	add.s64 	%rd14, %rd9, %rd33;
	ld.global.nc.u32 	%r39, [%rd34];
	mul.wide.s32 	%rd35, %r39, 4;
	add.s64 	%rd36, %rd3, %rd35;
	ld.global.nc.f32 	%f21, [%rd36];
	@%p4 bra 	$L__BB2_6;
	ld.global.nc.u32 	%r40, [%rd14+-8];
	mad.lo.s32 	%r41, %r40, %r27, %r2;
	mul.wide.s32 	%rd37, %r41, 4;
	add.s64 	%rd38, %rd1, %rd37;
	ld.global.nc.f32 	%f84, [%rd38];
	fma.rn.f32 	%f126, %f21, %f84, %f126;
$L__BB2_6:
	setp.ge.s32 	%p5, %r8, %r27;
	@%p5 bra 	$L__BB2_8;
	ld.global.nc.u32 	%r42, [%rd14+-8];
	mul.lo.s32 	%r43, %r42, %r27;
	cvt.s64.s32 	%rd39, %r43;
	add.s64 	%rd41, %rd39, %rd40;
	shl.b64 	%rd42, %rd41, 2;
	add.s64 	%rd43, %rd1, %rd42;
	ld.global.nc.f32 	%f85, [%rd43+4];
	fma.rn.f32 	%f127, %f21, %f85, %f127;
$L__BB2_8:
	ld.global.nc.u32 	%r44, [%rd13+-4];
	mul.wide.s32 	%rd44, %r44, 4;
	add.s64 	%rd45, %rd3, %rd44;
	ld.global.nc.f32 	%f26, [%rd45];
	@%p4 bra 	$L__BB2_10;
	ld.global.nc.u32 	%r45, [%rd14+-4];
	mad.lo.s32 	%r46, %r45, %r27, %r2;
	mul.wide.s32 	%rd46, %r46, 4;
	add.s64 	%rd47, %rd1, %rd46;
	ld.global.nc.f32 	%f86, [%rd47];
	fma.rn.f32 	%f126, %f26, %f86, %f126;
$L__BB2_10:
	@%p5 bra 	$L__BB2_12;
	ld.global.nc.u32 	%r47, [%rd14+-4];
	mul.lo.s32 	%r48, %r47, %r27;
	cvt.s64.s32 	%rd48, %r48;
	cvt.s64.s32 	%rd49, %r2;
	add.s64 	%rd50, %rd48, %rd49;
	shl.b64 	%rd51, %rd50, 2;
	add.s64 	%rd52, %rd1, %rd51;
	ld.global.nc.f32 	%f87, [%rd52+4];
	fma.rn.f32 	%f127, %f26, %f87, %f127;
$L__BB2_12:
	ld.global.nc.u32 	%r49, [%rd13];
	mul.wide.s32 	%rd53, %r49, 4;
	add.s64 	%rd54, %rd3, %rd53;
	ld.global.nc.f32 	%f31, [%rd54];
	@%p4 bra 	$L__BB2_14;
	ld.global.nc.u32 	%r50, [%rd14];
	mad.lo.s32 	%r51, %r50, %r27, %r2;
	mul.wide.s32 	%rd55, %r51, 4;
	add.s64 	%rd56, %rd1, %rd55;
	ld.global.nc.f32 	%f88, [%rd56];
	fma.rn.f32 	%f126, %f31, %f88, %f126;
$L__BB2_14:
	@%p5 bra 	$L__BB2_16;
	ld.global.nc.u32 	%r52, [%rd14];
	mul.lo.s32 	%r53, %r52, %r27;
	cvt.s64.s32 	%rd57, %r53;
	cvt.s64.s32 	%rd58, %r2;
	add.s64 	%rd59, %rd57, %rd58;
	shl.b64 	%rd60, %rd59, 2;
	add.s64 	%rd61, %rd1, %rd60;
	ld.global.nc.f32 	%f89, [%rd61+4];
	fma.rn.f32 	%f127, %f31, %f89, %f127;
$L__BB2_16:
	ld.global.nc.u32 	%r54, [%rd13+4];
	mul.wide.s32 	%rd62, %r54, 4;
	add.s64 	%rd63, %rd3, %rd62;
	ld.global.nc.f32 	%f36, [%rd63];
	@%p4 bra 	$L__BB2_18;
	ld.global.nc.u32 	%r55, [%rd14+4];
	mad.lo.s32 	%r56, %r55, %r27, %r2;
	mul.wide.s32 	%rd64, %r56, 4;
	add.s64 	%rd65, %rd1, %rd64;
	ld.global.nc.f32 	%f90, [%rd65];
	fma.rn.f32 	%f126, %f36, %f90, %f126;
$L__BB2_18:
	@%p5 bra 	$L__BB2_20;
	ld.global.nc.u32 	%r57, [%rd14+4];
	mul.lo.s32 	%r58, %r57, %r27;
	cvt.s64.s32 	%rd66, %r58;
	cvt.s64.s32 	%rd67, %r2;
	add.s64 	%rd68, %rd66, %rd67;
	shl.b64 	%rd69, %rd68, 2;
	add.s64 	%rd70, %rd1, %rd69;
	ld.global.nc.f32 	%f91, [%rd70+4];
	fma.rn.f32 	%f127, %f36, %f91, %f127;
$L__BB2_20:
	add.s32 	%r122, %r122, 4;
	add.s32 	%r121, %r121, 4;
	setp.eq.s32 	%p12, %r122, 0;
	@%p12 bra 	$L__BB2_21;
	bra.uni 	$L__BB2_4;
$L__BB2_21:
	setp.eq.s32 	%p13, %r6, 0;
	@%p13 bra 	$L__BB2_36;
	add.s32 	%r59, %r120, %r4;
	mul.wide.s32 	%rd71, %r59, 4;
	add.s64 	%rd10, %rd4, %rd71;
	ld.global.nc.u32 	%r60, [%rd10];
	mul.wide.s32 	%rd72, %r60, 4;
	add.s64 	%rd73, %rd3, %rd72;
	ld.global.nc.f32 	%f3, [%rd73];
	add.s64 	%rd11, %rd2, %rd71;
	setp.ge.s32 	%p14, %r2, %r27;
	@%p14 bra 	$L__BB2_24;
	ld.global.nc.u32 	%r61, [%rd11];
	mad.lo.s32 	%r62, %r61, %r27, %r2;
	mul.wide.s32 	%rd74, %r62, 4;
	add.s64 	%rd75, %rd1, %rd74;
	ld.global.nc.f32 	%f92, [%rd75];
	fma.rn.f32 	%f126, %f3, %f92, %f126;
$L__BB2_24:
	add.s32 	%r11, %r2, 1;
	setp.ge.s32 	%p15, %r11, %r27;
	@%p15 bra 	$L__BB2_26;
	ld.global.nc.u32 	%r63, [%rd11];
	mul.lo.s32 	%r64, %r63, %r27;
	cvt.s64.s32 	%rd76, %r64;
	cvt.s64.s32 	%rd77, %r2;
	add.s64 	%rd78, %rd76, %rd77;
	shl.b64 	%rd79, %rd78, 2;
	add.s64 	%rd80, %rd1, %rd79;
	ld.global.nc.f32 	%f93, [%rd80+4];
	fma.rn.f32 	%f127, %f3, %f93, %f127;
$L__BB2_26:
	setp.eq.s32 	%p16, %r6, 1;
	@%p16 bra 	$L__BB2_36;
	setp.ge.s32 	%p17, %r2, %r27;
	ld.global.nc.u32 	%r65, [%rd10+4];
	mul.wide.s32 	%rd81, %r65, 4;
	add.s64 	%rd82, %rd3, %rd81;
	ld.global.nc.f32 	%f8, [%rd82];
	@%p17 bra 	$L__BB2_29;
	ld.global.nc.u32 	%r66, [%rd11+4];
	mad.lo.s32 	%r67, %r66, %r27, %r2;
	mul.wide.s32 	%rd83, %r67, 4;
	add.s64 	%rd84, %rd1, %rd83;
	ld.global.nc.f32 	%f94, [%rd84];
	fma.rn.f32 	%f126, %f8, %f94, %f126;
$L__BB2_29:
	setp.ge.s32 	%p18, %r11, %r27;
	@%p18 bra 	$L__BB2_31;
	ld.global.nc.u32 	%r68, [%rd11+4];
	mul.lo.s32 	%r69, %r68, %r27;
	cvt.s64.s32 	%rd85, %r69;
	cvt.s64.s32 	%rd86, %r2;
	add.s64 	%rd87, %rd85, %rd86;
	shl.b64 	%rd88, %rd87, 2;
	add.s64 	%rd89, %rd1, %rd88;
	ld.global.nc.f32 	%f95, [%rd89+4];
	fma.rn.f32 	%f127, %f8, %f95, %f127;
$L__BB2_31:
	setp.eq.s32 	%p19, %r6, 2;
	@%p19 bra 	$L__BB2_36;
	setp.ge.s32 	%p20, %r2, %r27;
	ld.global.nc.u32 	%r70, [%rd10+8];
	mul.wide.s32 	%rd90, %r70, 4;
	add.s64 	%rd91, %rd3, %rd90;
	ld.global.nc.f32 	%f13, [%rd91];
	@%p20 bra 	$L__BB2_34;
	ld.global.nc.u32 	%r71, [%rd11+8];
	mad.lo.s32 	%r72, %r71, %r27, %r2;
	mul.wide.s32 	%rd92, %r72, 4;
	add.s64 	%rd93, %rd1, %rd92;
	ld.global.nc.f32 	%f96, [%rd93];
	fma.rn.f32 	%f126, %f13, %f96, %f126;
$L__BB2_34:
	setp.ge.s32 	%p21, %r11, %r27;
	@%p21 bra 	$L__BB2_36;
	ld.global.nc.u32 	%r73, [%rd11+8];
	mul.lo.s32 	%r74, %r73, %r27;
	cvt.s64.s32 	%rd94, %r74;
	cvt.s64.s32 	%rd95, %r2;
	add.s64 	%rd96, %rd94, %rd95;
	shl.b64 	%rd97, %rd96, 2;
	add.s64 	%rd98, %rd1, %rd97;
	ld.global.nc.f32 	%f97, [%rd98+4];
	fma.rn.f32 	%f127, %f13, %f97, %f127;
$L__BB2_36:
	mul.wide.s32 	%rd99, %r4, 4;
	add.s64 	%rd12, %rd6, %rd99;
	setp.lt.s32 	%p22, %r2, %r27;
	@%p22 bra 	$L__BB2_37;
	bra.uni 	$L__BB2_38;
$L__BB2_37:
	ld.global.nc.u32 	%r75, [%rd12];
	mad.lo.s32 	%r76, %r75, %r27, %r2;
	mul.wide.s32 	%rd100, %r76, 4;
	add.s64 	%rd101, %rd5, %rd100;
	st.global.f32 	[%rd101], %f126;
$L__BB2_38:
	add.s32 	%r16, %r2, 1;
	setp.ge.s32 	%p23, %r16, %r27;
	@%p23 bra 	$L__BB2_40;
	ld.global.nc.u32 	%r77, [%rd12];
	mul.lo.s32 	%r78, %r77, %r27;
	cvt.s64.s32 	%rd102, %r78;
	cvt.s64.s32 	%rd103, %r2;
	add.s64 	%rd104, %rd102, %rd103;
	shl.b64 	%rd105, %rd104, 2;
	add.s64 	%rd106, %rd5, %rd105;
	st.global.f32 	[%rd106+4], %f127;
$L__BB2_40:
	setp.eq.s32 	%p24, %r3, 1;
	@%p24 bra 	$L__BB2_80;
	ld.global.nc.u32 	%r17, [%rd7+4];
	ld.global.nc.u32 	%r18, [%rd8+4];
	setp.lt.s32 	%p25, %r18, 1;
	mov.f32 	%f137, 0f00000000;
	mov.f32 	%f136, %f137;
	@%p25 bra 	$L__BB2_76;
	and.b32  	%r19, %r18, 3;
	setp.lt.u32 	%p26, %r18, 4;
	mov.b32 	%r125, 0;
	mov.f32 	%f137, 0f00000000;
	@%p26 bra 	$L__BB2_61;
	and.b32  	%r125, %r18, 2147483644;
	neg.s32 	%r124, %r125;
	add.s64 	%rd15, %rd4, 8;
	add.s64 	%rd16, %rd2, 8;
	mov.f32 	%f137, 0f00000000;
	cvt.s64.s32 	%rd113, %r2;
	mov.u32 	%r123, %r17;
	mov.f32 	%f136, %f137;
$L__BB2_44:
	setp.ge.s32 	%p27, %r2, %r27;
	mul.wide.s32 	%rd107, %r123, 4;
	add.s64 	%rd17, %rd15, %rd107;
	add.s64 	%rd18, %rd16, %rd107;
	ld.global.nc.u32 	%r80, [%rd17+-8];
	mul.wide.s32 	%rd108, %r80, 4;
	add.s64 	%rd109, %rd3, %rd108;
	ld.global.nc.f32 	%f43, [%rd109];
	@%p27 bra 	$L__BB2_46;
	ld.global.nc.u32 	%r81, [%rd18+-8];
	mad.lo.s32 	%r82, %r81, %r27, %r2;
	mul.wide.s32 	%rd110, %r82, 4;
	add.s64 	%rd111, %rd1, %rd110;
	ld.global.nc.f32 	%f101, [%rd111];
	fma.rn.f32 	%f136, %f43, %f101, %f136;
$L__BB2_46:
	setp.ge.s32 	%p28, %r16, %r27;
	@%p28 bra 	$L__BB2_48;
	ld.global.nc.u32 	%r83, [%rd18+-8];
	mul.lo.s32 	%r84, %r83, %r27;
	cvt.s64.s32 	%rd112, %r84;
	add.s64 	%rd114, %rd112, %rd113;
	shl.b64 	%rd115, %rd114, 2;
	add.s64 	%rd116, %rd1, %rd115;
	ld.global.nc.f32 	%f102, [%rd116+4];
	fma.rn.f32 	%f137, %f43, %f102, %f137;
$L__BB2_48:
	ld.global.nc.u32 	%r85, [%rd17+-4];
	mul.wide.s32 	%rd117, %r85, 4;
	add.s64 	%rd118, %rd3, %rd117;
	ld.global.nc.f32 	%f48, [%rd118];
	@%p27 bra 	$L__BB2_50;
	ld.global.nc.u32 	%r86, [%rd18+-4];
	mad.lo.s32 	%r87, %r86, %r27, %r2;
	mul.wide.s32 	%rd119, %r87, 4;
	add.s64 	%rd120, %rd1, %rd119;
	ld.global.nc.f32 	%f103, [%rd120];
	fma.rn.f32 	%f136, %f48, %f103, %f136;
$L__BB2_50:
	@%p28 bra 	$L__BB2_52;
	ld.global.nc.u32 	%r88, [%rd18+-4];
	mul.lo.s32 	%r89, %r88, %r27;
	cvt.s64.s32 	%rd121, %r89;
	add.s64 	%rd123, %rd121, %rd113;
	shl.b64 	%rd124, %rd123, 2;
	add.s64 	%rd125, %rd1, %rd124;
	ld.global.nc.f32 	%f104, [%rd125+4];
	fma.rn.f32 	%f137, %f48, %f104, %f137;
$L__BB2_52:
	ld.global.nc.u32 	%r90, [%rd17];
	mul.wide.s32 	%rd126, %r90, 4;
	add.s64 	%rd127, %rd3, %rd126;
	ld.global.nc.f32 	%f53, [%rd127];
	@%p27 bra 	$L__BB2_54;
	ld.global.nc.u32 	%r91, [%rd18];
	mad.lo.s32 	%r92, %r91, %r27, %r2;
	mul.wide.s32 	%rd128, %r92, 4;
	add.s64 	%rd129, %rd1, %rd128;
	ld.global.nc.f32 	%f105, [%rd129];
	fma.rn.f32 	%f136, %f53, %f105, %f136;
$L__BB2_54:
	@%p28 bra 	$L__BB2_56;
	ld.global.nc.u32 	%r93, [%rd18];
	mul.lo.s32 	%r94, %r93, %r27;
	cvt.s64.s32 	%rd130, %r94;
	add.s64 	%rd132, %rd130, %rd113;
	shl.b64 	%rd133, %rd132, 2;
	add.s64 	%rd134, %rd1, %rd133;
	ld.global.nc.f32 	%f106, [%rd134+4];
	fma.rn.f32 	%f137, %f53, %f106, %f137;
$L__BB2_56:
	ld.global.nc.u32 	%r95, [%rd17+4];
	mul.wide.s32 	%rd135, %r95, 4;
	add.s64 	%rd136, %rd3, %rd135;
	ld.global.nc.f32 	%f58, [%rd136];
	@%p27 bra 	$L__BB2_58;
	ld.global.nc.u32 	%r96, [%rd18+4];
	mad.lo.s32 	%r97, %r96, %r27, %r2;
	mul.wide.s32 	%rd137, %r97, 4;
	add.s64 	%rd138, %rd1, %rd137;
	ld.global.nc.f32 	%f107, [%rd138];
	fma.rn.f32 	%f136, %f58, %f107, %f136;
$L__BB2_58:
	setp.ge.s32 	%p34, %r16, %r27;
	@%p34 bra 	$L__BB2_60;
	ld.global.nc.u32 	%r98, [%rd18+4];
	mul.lo.s32 	%r99, %r98, %r27;
	cvt.s64.s32 	%rd139, %r99;
	add.s64 	%rd141, %rd139, %rd113;
	shl.b64 	%rd142, %rd141, 2;
	add.s64 	%rd143, %rd1, %rd142;
	ld.global.nc.f32 	%f108, [%rd143+4];
	fma.rn.f32 	%f137, %f58, %f108, %f137;
$L__BB2_60:
	add.s32 	%r124, %r124, 4;
	add.s32 	%r123, %r123, 4;
	setp.ne.s32 	%p35, %r124, 0;
	@%p35 bra 	$L__BB2_44;
$L__BB2_61:
	setp.eq.s32 	%p36, %r19, 0;
	@%p36 bra 	$L__BB2_76;
	setp.ge.s32 	%p37, %r2, %r27;
	add.s32 	%r100, %r125, %r17;
	mul.wide.s32 	%rd144, %r100, 4;
	add.s64 	%rd19, %rd4, %rd144;
	ld.global.nc.u32 	%r101, [%rd19];
	mul.wide.s32 	%rd145, %r101, 4;
	add.s64 	%rd146, %rd3, %rd145;
	ld.global.nc.f32 	%f65, [%rd146];
	add.s64 	%rd20, %rd2, %rd144;
	@%p37 bra 	$L__BB2_64;
	ld.global.nc.u32 	%r102, [%rd20];
	mad.lo.s32 	%r103, %r102, %r27, %r2;
	mul.wide.s32 	%rd147, %r103, 4;
	add.s64 	%rd148, %rd1, %rd147;
	ld.global.nc.f32 	%f109, [%rd148];
	fma.rn.f32 	%f136, %f65, %f109, %f136;
$L__BB2_64:
	setp.ge.s32 	%p38, %r16, %r27;
	@%p38 bra 	$L__BB2_66;
	ld.global.nc.u32 	%r104, [%rd20];
	mul.lo.s32 	%r105, %r104, %r27;
	cvt.s64.s32 	%rd149, %r105;
	cvt.s64.s32 	%rd150, %r2;
	add.s64 	%rd151, %rd149, %rd150;
	shl.b64 	%rd152, %rd151, 2;
	add.s64 	%rd153, %rd1, %rd152;
	ld.global.nc.f32 	%f110, [%rd153+4];
	fma.rn.f32 	%f137, %f65, %f110, %f137;
$L__BB2_66:
	setp.eq.s32 	%p39, %r19, 1;
	@%p39 bra 	$L__BB2_76;
	setp.ge.s32 	%p40, %r2, %r27;
	ld.global.nc.u32 	%r106, [%rd19+4];
	mul.wide.s32 	%rd154, %r106, 4;
	add.s64 	%rd155, %rd3, %rd154;
	ld.global.nc.f32 	%f70, [%rd155];
	@%p40 bra 	$L__BB2_69;
	ld.global.nc.u32 	%r107, [%rd20+4];
	mad.lo.s32 	%r108, %r107, %r27, %r2;
	mul.wide.s32 	%rd156, %r108, 4;
	add.s64 	%rd157, %rd1, %rd156;
	ld.global.nc.f32 	%f111, [%rd157];
	fma.rn.f32 	%f136, %f70, %f111, %f136;
$L__BB2_69:
	setp.ge.s32 	%p41, %r16, %r27;
	@%p41 bra 	$L__BB2_71;
	ld.global.nc.u32 	%r109, [%rd20+4];
	mul.lo.s32 	%r110, %r109, %r27;
	cvt.s64.s32 	%rd158, %r110;
	cvt.s64.s32 	%rd159, %r2;
	add.s64 	%rd160, %rd158, %rd159;
	shl.b64 	%rd161, %rd160, 2;
	add.s64 	%rd162, %rd1, %rd161;
	ld.global.nc.f32 	%f112, [%rd162+4];
	fma.rn.f32 	%f137, %f70, %f112, %f137;
$L__BB2_71:
	setp.eq.s32 	%p42, %r19, 2;
	@%p42 bra 	$L__BB2_76;
	setp.ge.s32 	%p43, %r2, %r27;
	ld.global.nc.u32 	%r111, [%rd19+8];
	mul.wide.s32 	%rd163, %r111, 4;
	add.s64 	%rd164, %rd3, %rd163;
	ld.global.nc.f32 	%f75, [%rd164];
	@%p43 bra 	$L__BB2_74;
	ld.global.nc.u32 	%r112, [%rd20+8];
	mad.lo.s32 	%r113, %r112, %r27, %r2;
	mul.wide.s32 	%rd165, %r113, 4;
	add.s64 	%rd166, %rd1, %rd165;
	ld.global.nc.f32 	%f113, [%rd166];
	fma.rn.f32 	%f136, %f75, %f113, %f136;
$L__BB2_74:
	setp.ge.s32 	%p44, %r16, %r27;
	@%p44 bra 	$L__BB2_76;
	ld.global.nc.u32 	%r114, [%rd20+8];
	mul.lo.s32 	%r115, %r114, %r27;
	cvt.s64.s32 	%rd167, %r115;
	cvt.s64.s32 	%rd168, %r2;
	add.s64 	%rd169, %rd167, %rd168;
	shl.b64 	%rd170, %rd169, 2;
	add.s64 	%rd171, %rd1, %rd170;
	ld.global.nc.f32 	%f114, [%rd171+4];
	fma.rn.f32 	%f137, %f75, %f114, %f137;
$L__BB2_76:
	setp.ge.s32 	%p45, %r2, %r27;
	mul.wide.s32 	%rd172, %r17, 4;
	add.s64 	%rd21, %rd6, %rd172;
	@%p45 bra 	$L__BB2_78;
	ld.global.nc.u32 	%r116, [%rd21];
	mad.lo.s32 	%r117, %r116, %r27, %r2;
	mul.wide.s32 	%rd173, %r117, 4;
	add.s64 	%rd174, %rd5, %rd173;
	st.global.f32 	[%rd174], %f136;
$L__BB2_78:
	setp.ge.s32 	%p46, %r16, %r27;
	@%p46 bra 	$L__BB2_80;
	ld.global.nc.u32 	%r118, [%rd21];
	mul.lo.s32 	%r119, %r118, %r27;
	cvt.s64.s32 	%rd175, %r119;
	cvt.s64.s32 	%rd176, %r2;
	add.s64 	%rd177, %rd175, %rd176;
	shl.b64 	%rd178, %rd177, 2;
	add.s64 	%rd179, %rd5, %rd178;
	st.global.f32 	[%rd179+4], %f137;
$L__BB2_80:
	ret;

}
	// .globl	_Z15bev_pool_kernelI6__halffLi2ELi2EEviiPKT_S3_PKiS5_S5_S5_S5_PS1_
.visible .entry _Z15bev_pool_kernelI6__halffLi2ELi2EEviiPKT_S3_PKiS5_S5_S5_S5_PS1_(
	.param .u32 _Z15bev_pool_kernelI6__halffLi2ELi2EEviiPKT_S3_PKiS5_S5_S5_S5_PS1__param_0,
	.param .u32 _Z15bev_pool_kernelI6__halffLi2ELi2EEviiPKT_S3_PKiS5_S5_S5_S5_PS1__param_1,
	.param .u64 .ptr .align 1 _Z15bev_pool_kernelI6__halffLi2ELi2EEviiPKT_S3_PKiS5_S5_S5_S5_PS1__param_2,
	.param .u64 .ptr .align 1 _Z15bev_pool_kernelI6__halffLi2ELi2EEviiPKT_S3_PKiS5_S5_S5_S5_PS1__param_3,
	.param .u64 .ptr .align 1 _Z15bev_pool_kernelI6__halffLi2ELi2EEviiPKT_S3_PKiS5_S5_S5_S5_PS1__param_4,
	.param .u64 .ptr .align 1 _Z15bev_pool_kernelI6__halffLi2ELi2EEviiPKT_S3_PKiS5_S5_S5_S5_PS1__param_5,
	.param .u64 .ptr .align 1 _Z15bev_pool_kernelI6__halffLi2ELi2EEviiPKT_S3_PKiS5_S5_S5_S5_PS1__param_6,
	.param .u64 .ptr .align 1 _Z15bev_pool_kernelI6__halffLi2ELi2EEviiPKT_S3_PKiS5_S5_S5_S5_PS1__param_7,
	.param .u64 .ptr .align 1 _Z15bev_pool_kernelI6__halffLi2ELi2EEviiPKT_S3_PKiS5_S5_S5_S5_PS1__param_8,
	.param .u64 .ptr .align 1 _Z15bev_pool_kernelI6__halffLi2ELi2EEviiPKT_S3_PKiS5_S5_S5_S5_PS1__param_9
)
{
	.reg .pred 	%p<47>;
	.reg .b16 	%rs<75>;
	.reg .b32 	%r<126>;
	.reg .b32 	%f<171>;
	.reg .b64 	%rd<180>;

	ld.param.u32 	%r27, [_Z15bev_pool_kernelI6__halffLi2ELi2EEviiPKT_S3_PKiS5_S5_S5_S5_PS1__param_0];
	ld.param.u32 	%r28, [_Z15bev_pool_kernelI6__halffLi2ELi2EEviiPKT_S3_PKiS5_S5_S5_S5_PS1__param_1];
	ld.param.u64 	%rd24, [_Z15bev_pool_kernelI6__halffLi2ELi2EEviiPKT_S3_PKiS5_S5_S5_S5_PS1__param_2];
	ld.param.u64 	%rd25, [_Z15bev_pool_kernelI6__halffLi2ELi2EEviiPKT_S3_PKiS5_S5_S5_S5_PS1__param_3];
	ld.param.u64 	%rd26, [_Z15bev_pool_kernelI6__halffLi2ELi2EEviiPKT_S3_PKiS5_S5_S5_S5_PS1__param_4];
	ld.param.u64 	%rd27, [_Z15bev_pool_kernelI6__halffLi2ELi2EEviiPKT_S3_PKiS5_S5_S5_S5_PS1__param_5];
	ld.param.u64 	%rd28, [_Z15bev_pool_kernelI6__halffLi2ELi2EEviiPKT_S3_PKiS5_S5_S5_S5_PS1__param_6];
	ld.param.u64 	%rd22, [_Z15bev_pool_kernelI6__halffLi2ELi2EEviiPKT_S3_PKiS5_S5_S5_S5_PS1__param_7];
	ld.param.u64 	%rd23, [_Z15bev_pool_kernelI6__halffLi2ELi2EEviiPKT_S3_PKiS5_S5_S5_S5_PS1__param_8];
	ld.param.u64 	%rd29, [_Z15bev_pool_kernelI6__halffLi2ELi2EEviiPKT_S3_PKiS5_S5_S5_S5_PS1__param_9];
	cvta.to.global.u64 	%rd1, %rd25;
	cvta.to.global.u64 	%rd2, %rd27;
	cvta.to.global.u64 	%rd3, %rd24;
	cvta.to.global.u64 	%rd4, %rd26;
	cvta.to.global.u64 	%rd5, %rd29;
	cvta.to.global.u64 	%rd6, %rd28;
	mov.u32 	%r29, %ctaid.x;
	mov.u32 	%r30, %ntid.x;
	mov.u32 	%r31, %tid.x;
	mad.lo.s32 	%r32, %r29, %r30, %r31;
	mov.u32 	%r33, %ctaid.y;
	mov.u32 	%r34, %ntid.y;
	mov.u32 	%r35, %tid.y;
	mad.lo.s32 	%r36, %r33, %r34, %r35;
	shl.b32 	%r1, %r36, 1;
	shl.b32 	%r2, %r32, 1;
	max.s32 	%r37, %r28, %r1;
	sub.s32 	%r3, %r37, %r1;
	setp.eq.s32 	%p1, %r3, 0;
	@%p1 bra 	$L__BB3_80;
	cvta.to.global.u64 	%rd30, %rd22;
	cvta.to.global.u64 	%rd31, %rd23;
	mul.wide.u32 	%rd32, %r1, 4;
	add.s64 	%rd7, %rd30, %rd32;
	ld.global.nc.u32 	%r4, [%rd7];
	add.s64 	%rd8, %rd31, %rd32;
	ld.global.nc.u32 	%r5, [%rd8];
	setp.lt.s32 	%p2, %r5, 1;
	mov.f32 	%f145, 0f00000000;
	mov.f32 	%f144, %f145;
	@%p2 bra 	$L__BB3_36;
	and.b32  	%r6, %r5, 3;
	setp.lt.u32 	%p3, %r5, 4;
	mov.b32 	%r120, 0;
	mov.f32 	%f145, 0f00000000;
	@%p3 bra 	$L__BB3_21;
	and.b32  	%r120, %r5, 2147483644;
	add.s32 	%r8, %r2, 1;
	neg.s32 	%r122, %r120;
	add.s64 	%rd9, %rd2, 8;
	mov.f32 	%f145, 0f00000000;
	cvt.s64.s32 	%rd40, %r2;
	mov.u32 	%r121, %r4;
	mov.f32 	%f144, %f145;
$L__BB3_4:
	setp.ge.s32 	%p4, %r2, %r27;
	mul.wide.s32 	%rd33, %r121, 4;
	add.s64 	%rd34, %rd4, %rd33;
	add.s64 	%rd13, %rd34, 8;
	add.s64 	%rd14, %rd9, %rd33;
	ld.global.nc.u32 	%r39, [%rd34];
	mul.wide.s32 	%rd35, %r39, 2;
	add.s64 	%rd36, %rd3, %rd35;
	ld.global.nc.u16 	%rs4, [%rd36];
	@%p4 bra 	$L__BB3_6;
	ld.global.nc.u32 	%r40, [%rd14+-8];
	mad.lo.s32 	%r41, %r40, %r27, %r2;
	mul.wide.s32 	%rd37, %r41, 2;
	add.s64 	%rd38, %rd1, %rd37;
	ld.global.nc.u16 	%rs16, [%rd38];
	// begin inline asm
	{  cvt.f32.f16 %f70, %rs4;}

	// end inline asm
	// begin inline asm
	{  cvt.f32.f16 %f71, %rs16;}

	// end inline asm
	fma.rn.f32 	%f144, %f70, %f71, %f144;
$L__BB3_6:
	setp.ge.s32 	%p5, %r8, %r27;
	@%p5 bra 	$L__BB3_8;
	ld.global.nc.u32 	%r42, [%rd14+-8];
	mul.lo.s32 	%r43, %r42, %r27;
	cvt.s64.s32 	%rd39, %r43;
	add.s64 	%rd41, %rd39, %rd40;
	shl.b64 	%rd42, %rd41, 1;
	add.s64 	%rd43, %rd1, %rd42;
	ld.global.nc.u16 	%rs18, [%rd43+2];
	// begin inline asm
	{  cvt.f32.f16 %f72, %rs4;}

	// end inline asm
	// begin inline asm
	{  cvt.f32.f16 %f73, %rs18;}

	// end inline asm
	fma.rn.f32 	%f145, %f72, %f73, %f145;
$L__BB3_8:
	ld.global.nc.u32 	%r44, [%rd13+-4];
	mul.wide.s32 	%rd44, %r44, 2;
	add.s64 	%rd45, %rd3, %rd44;
	ld.global.nc.u16 	%rs5, [%rd45];
	@%p4 bra 	$L__BB3_10;
	ld.global.nc.u32 	%r45, [%rd14+-4];
	mad.lo.s32 	%r46, %r45, %r27, %r2;
	mul.wide.s32 	%rd46, %r46, 2;
	add.s64 	%rd47, %rd1, %rd46;
	ld.global.nc.u16 	%rs20, [%rd47];
	// begin inline asm
	{  cvt.f32.f16 %f74, %rs5;}

	// end inline asm
	// begin inline asm
	{  cvt.f32.f16 %f75, %rs20;}

	// end inline asm
	fma.rn.f32 	%f144, %f74, %f75, %f144;
$L__BB3_10:
	@%p5 bra 	$L__BB3_12;
	ld.global.nc.u32 	%r47, [%rd14+-4];
	mul.lo.s32 	%r48, %r47, %r27;
	cvt.s64.s32 	%rd48, %r48;
	cvt.s64.s32 	%rd49, %r2;
	add.s64 	%rd50, %rd48, %rd49;
	shl.b64 	%rd51, %rd50, 1;
	add.s64 	%rd52, %rd1, %rd51;
	ld.global.nc.u16 	%rs22, [%rd52+2];
	// begin inline asm
	{  cvt.f32.f16 %f76, %rs5;}

	// end inline asm
	// begin inline asm
	{  cvt.f32.f16 %f77, %rs22;}

	// end inline asm
	fma.rn.f32 	%f145, %f76, %f77, %f145;
$L__BB3_12:
	ld.global.nc.u32 	%r49, [%rd13];
	mul.wide.s32 	%rd53, %r49, 2;
	add.s64 	%rd54, %rd3, %rd53;
	ld.global.nc.u16 	%rs6, [%rd54];
	@%p4 bra 	$L__BB3_14;
	ld.global.nc.u32 	%r50, [%rd14];
	mad.lo.s32 	%r51, %r50, %r27, %r2;
	mul.wide.s32 	%rd55, %r51, 2;
	add.s64 	%rd56, %rd1, %rd55;
	ld.global.nc.u16 	%rs24, [%rd56];
	// begin inline asm
	{  cvt.f32.f16 %f78, %rs6;}

	// end inline asm
	// begin inline asm
	{  cvt.f32.f16 %f79, %rs24;}

	// end inline asm
	fma.rn.f32 	%f144, %f78, %f79, %f144;
$L__BB3_14:
	@%p5 bra 	$L__BB3_16;
	ld.global.nc.u32 	%r52, [%rd14];
	mul.lo.s32 	%r53, %r52, %r27;
	cvt.s64.s32 	%rd57, %r53;
	cvt.s64.s32 	%rd58, %r2;
	add.s64 	%rd59, %rd57, %rd58;
	shl.b64 	%rd60, %rd59, 1;
	add.s64 	%rd61, %rd1, %rd60;
	ld.global.nc.u16 	%rs26, [%rd61+2];
	// begin inline asm
	{  cvt.f32.f16 %f80, %rs6;}

	// end inline asm
	// begin inline asm
	{  cvt.f32.f16 %f81, %rs26;}

	// end inline asm
	fma.rn.f32 	%f145, %f80, %f81, %f145;
$L__BB3_16:
	ld.global.nc.u32 	%r54, [%rd13+4];
	mul.wide.s32 	%rd62, %r54, 2;
	add.s64 	%rd63, %rd3, %rd62;
	ld.global.nc.u16 	%rs7, [%rd63];
	@%p4 bra 	$L__BB3_18;
	ld.global.nc.u32 	%r55, [%rd14+4];
	mad.lo.s32 	%r56, %r55, %r27, %r2;
	mul.wide.s32 	%rd64, %r56, 2;
	add.s64 	%rd65, %rd1, %rd64;
	ld.global.nc.u16 	%rs28, [%rd65];
	// begin inline asm
	{  cvt.f32.f16 %f82, %rs7;}

	// end inline asm
	// begin inline asm
	{  cvt.f32.f16 %f83, %rs28;}

	// end inline asm
	fma.rn.f32 	%f144, %f82, %f83, %f144;
$L__BB3_18:
	@%p5 bra 	$L__BB3_20;
	ld.global.nc.u32 	%r57, [%rd14+4];
	mul.lo.s32 	%r58, %r57, %r27;
	cvt.s64.s32 	%rd66, %r58;
	cvt.s64.s32 	%rd67, %r2;
	add.s64 	%rd68, %rd66, %rd67;
	shl.b64 	%rd69, %rd68, 1;
	add.s64 	%rd70, %rd1, %rd69;
	ld.global.nc.u16 	%rs30, [%rd70+2];
	// begin inline asm
	{  cvt.f32.f16 %f84, %rs7;}

	// end inline asm
	// begin inline asm
	{  cvt.f32.f16 %f85, %rs30;}

	// end inline asm
	fma.rn.f32 	%f145, %f84, %f85, %f145;
$L__BB3_20:
	add.s32 	%r122, %r122, 4;
	add.s32 	%r121, %r121, 4;
	setp.eq.s32 	%p12, %r122, 0;
	@%p12 bra 	$L__BB3_21;
	bra.uni 	$L__BB3_4;
$L__BB3_21:
	setp.eq.s32 	%p13, %r6, 0;
	@%p13 bra 	$L__BB3_36;
	add.s32 	%r59, %r120, %r4;
	mul.wide.s32 	%rd71, %r59, 4;
	add.s64 	%rd10, %rd4, %rd71;
	ld.global.nc.u32 	%r60, [%rd10];
	mul.wide.s32 	%rd72, %r60, 2;
	add.s64 	%rd73, %rd3, %rd72;
	ld.global.nc.u16 	%rs1, [%rd73];
	add.s64 	%rd11, %rd2, %rd71;
	setp.ge.s32 	%p14, %r2, %r27;
	@%p14 bra 	$L__BB3_24;
	ld.global.nc.u32 	%r61, [%rd11];
	mad.lo.s32 	%r62, %r61, %r27, %r2;
	mul.wide.s32 	%rd74, %r62, 2;
	add.s64 	%rd75, %rd1, %rd74;
	ld.global.nc.u16 	%rs32, [%rd75];
	// begin inline asm
	{  cvt.f32.f16 %f86, %rs1;}

	// end inline asm
	// begin inline asm
	{  cvt.f32.f16 %f87, %rs32;}

	// end inline asm
	fma.rn.f32 	%f144, %f86, %f87, %f144;
$L__BB3_24:
	add.s32 	%r11, %r2, 1;
	setp.ge.s32 	%p15, %r11, %r27;
	@%p15 bra 	$L__BB3_26;
	ld.global.nc.u32 	%r63, [%rd11];
	mul.lo.s32 	%r64, %r63, %r27;
	cvt.s64.s32 	%rd76, %r64;
	cvt.s64.s32 	%rd77, %r2;
	add.s64 	%rd78, %rd76, %rd77;
	shl.b64 	%rd79, %rd78, 1;
	add.s64 	%rd80, %rd1, %rd79;
	ld.global.nc.u16 	%rs34, [%rd80+2];
	// begin inline asm
	{  cvt.f32.f16 %f88, %rs1;}

	// end inline asm
	// begin inline asm
	{  cvt.f32.f16 %f89, %rs34;}

	// end inline asm
	fma.rn.f32 	%f145, %f88, %f89, %f145;
$L__BB3_26:
	setp.eq.s32 	%p16, %r6, 1;
	@%p16 bra 	$L__BB3_36;
	setp.ge.s32 	%p17, %r2, %r27;
	ld.global.nc.u32 	%r65, [%rd10+4];
	mul.wide.s32 	%rd81, %r65, 2;
	add.s64 	%rd82, %rd3, %rd81;
	ld.global.nc.u16 	%rs2, [%rd82];
	@%p17 bra 	$L__BB3_29;
	ld.global.nc.u32 	%r66, [%rd11+4];
	mad.lo.s32 	%r67, %r66, %r27, %r2;
	mul.wide.s32 	%rd83, %r67, 2;
	add.s64 	%rd84, %rd1, %rd83;
	ld.global.nc.u16 	%rs36, [%rd84];
	// begin inline asm
	{  cvt.f32.f16 %f90, %rs2;}

	// end inline asm
	// begin inline asm
	{  cvt.f32.f16 %f91, %rs36;}

	// end inline asm
	fma.rn.f32 	%f144, %f90, %f91, %f144;
$L__BB3_29:
	setp.ge.s32 	%p18, %r11, %r27;
	@%p18 bra 	$L__BB3_31;
	ld.global.nc.u32 	%r68, [%rd11+4];
	mul.lo.s32 	%r69, %r68, %r27;
	cvt.s64.s32 	%rd85, %r69;
	cvt.s64.s32 	%rd86, %r2;
	add.s64 	%rd87, %rd85, %rd86;
	shl.b64 	%rd88, %rd87, 1;
	add.s64 	%rd89, %rd1, %rd88;
	ld.global.nc.u16 	%rs38, [%rd89+2];
	// begin inline asm
	{  cvt.f32.f16 %f92, %rs2;}

	// end inline asm
	// begin inline asm
	{  cvt.f32.f16 %f93, %rs38;}

	// end inline asm
	fma.rn.f32 	%f145, %f92, %f93, %f145;
$L__BB3_31:
	setp.eq.s32 	%p19, %r6, 2;
	@%p19 bra 	$L__BB3_36;
	setp.ge.s32 	%p20, %r2, %r27;
	ld.global.nc.u32 	%r70, [%rd10+8];
	mul.wide.s32 	%rd90, %r70, 2;
	add.s64 	%rd91, %rd3, %rd90;
	ld.global.nc.u16 	%rs3, [%rd91];
	@%p20 bra 	$L__BB3_34;
	ld.global.nc.u32 	%r71, [%rd11+8];
	mad.lo.s32 	%r72, %r71, %r27, %r2;
	mul.wide.s32 	%rd92, %r72, 2;
	add.s64 	%rd93, %rd1, %rd92;
	ld.global.nc.u16 	%rs40, [%rd93];
	// begin inline asm
	{  cvt.f32.f16 %f94, %rs3;}

	// end inline asm
	// begin inline asm
	{  cvt.f32.f16 %f95, %rs40;}

	// end inline asm
	fma.rn.f32 	%f144, %f94, %f95, %f144;
$L__BB3_34:
	setp.ge.s32 	%p21, %r11, %r27;
	@%p21 bra 	$L__BB3_36;
	ld.global.nc.u32 	%r73, [%rd11+8];
	mul.lo.s32 	%r74, %r73, %r27;
	cvt.s64.s32 	%rd94, %r74;
	cvt.s64.s32 	%rd95, %r2;
	add.s64 	%rd96, %rd94, %rd95;
	shl.b64 	%rd97, %rd96, 1;
	add.s64 	%rd98, %rd1, %rd97;
	ld.global.nc.u16 	%rs42, [%rd98+2];
	// begin inline asm
	{  cvt.f32.f16 %f96, %rs3;}

	// end inline asm
	// begin inline asm
	{  cvt.f32.f16 %f97, %rs42;}

	// end inline asm
	fma.rn.f32 	%f145, %f96, %f97, %f145;
$L__BB3_36:
	mul.wide.s32 	%rd99, %r4, 4;
	add.s64 	%rd12, %rd6, %rd99;
	setp.lt.s32 	%p22, %r2, %r27;
	@%p22 bra 	$L__BB3_37;
	bra.uni 	$L__BB3_38;
$L__BB3_37:
	// begin inline asm
	{  cvt.rn.f16.f32 %rs43, %f144;}

	// end inline asm
	ld.global.nc.u32 	%r75, [%rd12];
	mad.lo.s32 	%r76, %r75, %r27, %r2;
	mul.wide.s32 	%rd100, %r76, 2;
	add.s64 	%rd101, %rd5, %rd100;
	st.global.u16 	[%rd101], %rs43;
$L__BB3_38:
	add.s32 	%r16, %r2, 1;
	setp.ge.s32 	%p23, %r16, %r27;
	@%p23 bra 	$L__BB3_40;
	// begin inline asm
	{  cvt.rn.f16.f32 %rs44, %f145;}

	// end inline asm
	ld.global.nc.u32 	%r77, [%rd12];
	mul.lo.s32 	%r78, %r77, %r27;
	cvt.s64.s32 	%rd102, %r78;
	cvt.s64.s32 	%rd103, %r2;
	add.s64 	%rd104, %rd102, %rd103;
	shl.b64 	%rd105, %rd104, 1;
	add.s64 	%rd106, %rd5, %rd105;
	st.global.u16 	[%rd106+2], %rs44;
$L__BB3_40:
	setp.eq.s32 	%p24, %r3, 1;
	@%p24 bra 	$L__BB3_80;
	ld.global.nc.u32 	%r17, [%rd7+4];
	ld.global.nc.u32 	%r18, [%rd8+4];
	setp.lt.s32 	%p25, %r18, 1;
	mov.f32 	%f155, 0f00000000;
	mov.f32 	%f154, %f155;
	@%p25 bra 	$L__BB3_76;
	and.b32  	%r19, %r18, 3;
	setp.lt.u32 	%p26, %r18, 4;
	mov.b32 	%r125, 0;
	mov.f32 	%f155, 0f00000000;
	@%p26 bra 	$L__BB3_61;
	and.b32  	%r125, %r18, 2147483644;
	neg.s32 	%r124, %r125;
	add.s64 	%rd15, %rd4, 8;
	add.s64 	%rd16, %rd2, 8;
	mov.f32 	%f155, 0f00000000;
	cvt.s64.s32 	%rd113, %r2;
	mov.u32 	%r123, %r17;
	mov.f32 	%f154, %f155;
$L__BB3_44:
	setp.ge.s32 	%p27, %r2, %r27;
	mul.wide.s32 	%rd107, %r123, 4;
	add.s64 	%rd17, %rd15, %rd107;
	add.s64 	%rd18, %rd16, %rd107;
	ld.global.nc.u32 	%r80, [%rd17+-8];
	mul.wide.s32 	%rd108, %r80, 2;
	add.s64 	%rd109, %rd3, %rd108;
	ld.global.nc.u16 	%rs8, [%rd109];
	@%p27 bra 	$L__BB3_46;
	ld.global.nc.u32 	%r81, [%rd18+-8];
	mad.lo.s32 	%r82, %r81, %r27, %r2;
	mul.wide.s32 	%rd110, %r82, 2;
	add.s64 	%rd111, %rd1, %rd110;
	ld.global.nc.u16 	%rs46, [%rd111];
	// begin inline asm
	{  cvt.f32.f16 %f103, %rs8;}

	// end inline asm
	// begin inline asm
	{  cvt.f32.f16 %f104, %rs46;}

	// end inline asm
	fma.rn.f32 	%f154, %f103, %f104, %f154;
$L__BB3_46:
	setp.ge.s32 	%p28, %r16, %r27;
	@%p28 bra 	$L__BB3_48;
	ld.global.nc.u32 	%r83, [%rd18+-8];
	mul.lo.s32 	%r84, %r83, %r27;
	cvt.s64.s32 	%rd112, %r84;
	add.s64 	%rd114, %rd112, %rd113;
	shl.b64 	%rd115, %rd114, 1;
	add.s64 	%rd116, %rd1, %rd115;
	ld.global.nc.u16 	%rs48, [%rd116+2];
	// begin inline asm
	{  cvt.f32.f16 %f105, %rs8;}

	// end inline asm
	// begin inline asm
	{  cvt.f32.f16 %f106, %rs48;}

	// end inline asm
	fma.rn.f32 	%f155, %f105, %f106, %f155;
$L__BB3_48:
	ld.global.nc.u32 	%r85, [%rd17+-4];
	mul.wide.s32 	%rd117, %r85, 2;
	add.s64 	%rd118, %rd3, %rd117;
	ld.global.nc.u16 	%rs9, [%rd118];
	@%p27 bra 	$L__BB3_50;
	ld.global.nc.u32 	%r86, [%rd18+-4];
	mad.lo.s32 	%r87, %r86, %r27, %r2;
	mul.wide.s32 	%rd119, %r87, 2;
	add.s64 	%rd120, %rd1, %rd119;
	ld.global.nc.u16 	%rs50, [%rd120];
	// begin inline asm
	{  cvt.f32.f16 %f107, %rs9;}

	// end inline asm
	// begin inline asm
	{  cvt.f32.f16 %f108, %rs50;}

	// end inline asm
	fma.rn.f32 	%f154, %f107, %f108, %f154;
$L__BB3_50:
	@%p28 bra 	$L__BB3_52;
	ld.global.nc.u32 	%r88, [%rd18+-4];
	mul.lo.s32 	%r89, %r88, %r27;
	cvt.s64.s32 	%rd121, %r89;
	add.s64 	%rd123, %rd121, %rd113;
	shl.b64 	%rd124, %rd123, 1;
	add.s64 	%rd125, %rd1, %rd124;
	ld.global.nc.u16 	%rs52, [%rd125+2];
	// begin inline asm
	{  cvt.f32.f16 %f109, %rs9;}

	// end inline asm
	// begin inline asm
	{  cvt.f32.f16 %f110, %rs52;}

	// end inline asm
	fma.rn.f32 	%f155, %f109, %f110, %f155;
$L__BB3_52:
	ld.global.nc.u32 	%r90, [%rd17];
	mul.wide.s32 	%rd126, %r90, 2;
	add.s64 	%rd127, %rd3, %rd126;
	ld.global.nc.u16 	%rs10, [%rd127];
	@%p27 bra 	$L__BB3_54;
	ld.global.nc.u32 	%r91, [%rd18];
	mad.lo.s32 	%r92, %r91, %r27, %r2;
	mul.wide.s32 	%rd128, %r92, 2;
	add.s64 	%rd129, %rd1, %rd128;
	ld.global.nc.u16 	%rs54, [%rd129];
	// begin inline asm
	{  cvt.f32.f16 %f111, %rs10;}

	// end inline asm
	// begin inline asm
	{  cvt.f32.f16 %f112, %rs54;}

	// end inline asm
	fma.rn.f32 	%f154, %f111, %f112, %f154;
$L__BB3_54:
	@%p28 bra 	$L__BB3_56;
	ld.global.nc.u32 	%r93, [%rd18];
	mul.lo.s32 	%r94, %r93, %r27;
	cvt.s64.s32 	%rd130, %r94;
	add.s64 	%rd132, %rd130, %rd113;
	shl.b64 	%rd133, %rd132, 1;
	add.s64 	%rd134, %rd1, %rd133;
	ld.global.nc.u16 	%rs56, [%rd134+2];
	// begin inline asm
	{  cvt.f32.f16 %f113, %rs10;}

	// end inline asm
	// begin inline asm
	{  cvt.f32.f16 %f114, %rs56;}

	// end inline asm
	fma.rn.f32 	%f155, %f113, %f114, %f155;
$L__BB3_56:
	ld.global.nc.u32 	%r95, [%rd17+4];
	mul.wide.s32 	%rd135, %r95, 2;
	add.s64 	%rd136, %rd3, %rd135;
	ld.global.nc.u16 	%rs11, [%rd136];
	@%p27 bra 	$L__BB3_58;
	ld.global.nc.u32 	%r96, [%rd18+4];
	mad.lo.s32 	%r97, %r96, %r27, %r2;
	mul.wide.s32 	%rd137, %r97, 2;
	add.s64 	%rd138, %rd1, %rd137;
	ld.global.nc.u16 	%rs58, [%rd138];
	// begin inline asm
	{  cvt.f32.f16 %f115, %rs11;}

	// end inline asm
	// begin inline asm
	{  cvt.f32.f16 %f116, %rs58;}

	// end inline asm
	fma.rn.f32 	%f154, %f115, %f116, %f154;
$L__BB3_58:
	setp.ge.s32 	%p34, %r16, %r27;
	@%p34 bra 	$L__BB3_60;
	ld.global.nc.u32 	%r98, [%rd18+4];
	mul.lo.s32 	%r99, %r98, %r27;
	cvt.s64.s32 	%rd139, %r99;
	add.s64 	%rd141, %rd139, %rd113;
	shl.b64 	%rd142, %rd141, 1;
	add.s64 	%rd143, %rd1, %rd142;
	ld.global.nc.u16 	%rs60, [%rd143+2];
	// begin inline asm
	{  cvt.f32.f16 %f117, %rs11;}

	// end inline asm
	// begin inline asm
	{  cvt.f32.f16 %f118, %rs60;}

	// end inline asm
	fma.rn.f32 	%f155, %f117, %f118, %f155;
$L__BB3_60:
	add.s32 	%r124, %r124, 4;
	add.s32 	%r123, %r123, 4;
	setp.ne.s32 	%p35, %r124, 0;
	@%p35 bra 	$L__BB3_44;
$L__BB3_61:
	setp.eq.s32 	%p36, %r19, 0;
	@%p36 bra 	$L__BB3_76;
	setp.ge.s32 	%p37, %r2, %r27;
	add.s32 	%r100, %r125, %r17;
	mul.wide.s32 	%rd144, %r100, 4;
	add.s64 	%rd19, %rd4, %rd144;
	ld.global.nc.u32 	%r101, [%rd19];
	mul.wide.s32 	%rd145, %r101, 2;
	add.s64 	%rd146, %rd3, %rd145;
	ld.global.nc.u16 	%rs12, [%rd146];
	add.s64 	%rd20, %rd2, %rd144;
	@%p37 bra 	$L__BB3_64;
	ld.global.nc.u32 	%r102, [%rd20];
	mad.lo.s32 	%r103, %r102, %r27, %r2;
	mul.wide.s32 	%rd147, %r103, 2;
	add.s64 	%rd148, %rd1, %rd147;
	ld.global.nc.u16 	%rs62, [%rd148];
	// begin inline asm
	{  cvt.f32.f16 %f119, %rs12;}

	// end inline asm
	// begin inline asm
	{  cvt.f32.f16 %f120, %rs62;}

	// end inline asm
	fma.rn.f32 	%f154, %f119, %f120, %f154;
$L__BB3_64:
	setp.ge.s32 	%p38, %r16, %r27;
	@%p38 bra 	$L__BB3_66;
	ld.global.nc.u32 	%r104, [%rd20];
	mul.lo.s32 	%r105, %r104, %r27;
	cvt.s64.s32 	%rd149, %r105;
	cvt.s64.s32 	%rd150, %r2;
	add.s64 	%rd151, %rd149, %rd150;
	shl.b64 	%rd152, %rd151, 1;
	add.s64 	%rd153, %rd1, %rd152;
	ld.global.nc.u16 	%rs64, [%rd153+2];
	// begin inline asm
	{  cvt.f32.f16 %f121, %rs12;}

	// end inline asm
	// begin inline asm
	{  cvt.f32.f16 %f122, %rs64;}

	// end inline asm
	fma.rn.f32 	%f155, %f121, %f122, %f155;
$L__BB3_66:
	setp.eq.s32 	%p39, %r19, 1;
	@%p39 bra 	$L__BB3_76;
	setp.ge.s32 	%p40, %r2, %r27;
	ld.global.nc.u32 	%r106, [%rd19+4];
	mul.wide.s32 	%rd154, %r106, 2;
	add.s64 	%rd155, %rd3, %rd154;
	ld.global.nc.u16 	%rs13, [%rd155];
	@%p40 bra 	$L__BB3_69;
	ld.global.nc.u32 	%r107, [%rd20+4];
	mad.lo.s32 	%r108, %r107, %r27, %r2;
	mul.wide.s32 	%rd156, %r108, 2;
	add.s64 	%rd157, %rd1, %rd156;
	ld.global.nc.u16 	%rs66, [%rd157];
	// begin inline asm
	{  cvt.f32.f16 %f123, %rs13;}

	// end inline asm
	// begin inline asm
	{  cvt.f32.f16 %f124, %rs66;}

	// end inline asm
	fma.rn.f32 	%f154, %f123, %f124, %f154;
$L__BB3_69:
	setp.ge.s32 	%p41, %r16, %r27;
	@%p41 bra 	$L__BB3_71;
	ld.global.nc.u32 	%r109, [%rd20+4];
	mul.lo.s32 	%r110, %r109, %r27;
	cvt.s64.s32 	%rd158, %r110;
	cvt.s64.s32 	%rd159, %r2;
	add.s64 	%rd160, %rd158, %rd159;
	shl.b64 	%rd161, %rd160, 1;
	add.s64 	%rd162, %rd1, %rd161;
	ld.global.nc.u16 	%rs68, [%rd162+2];
	// begin inline asm
	{  cvt.f32.f16 %f125, %rs13;}

	// end inline asm
	// begin inline asm
	{  cvt.f32.f16 %f126, %rs68;}

	// end inline asm
	fma.rn.f32 	%f155, %f125, %f126, %f155;
$L__BB3_71:
	setp.eq.s32 	%p42, %r19, 2;
	@%p42 bra 	$L__BB3_76;
	setp.ge.s32 	%p43, %r2, %r27;
	ld.global.nc.u32 	%r111, [%rd19+8];
	mul.wide.s32 	%rd163, %r111, 2;
	add.s64 	%rd164, %rd3, %rd163;
	ld.global.nc.u16 	%rs14, [%rd164];
	@%p43 bra 	$L__BB3_74;
	ld.global.nc.u32 	%r112, [%rd20+8];
	mad.lo.s32 	%r113, %r112, %r27, %r2;
	mul.wide.s32 	%rd165, %r113, 2;
	add.s64 	%rd166, %rd1, %rd165;
	ld.global.nc.u16 	%rs70, [%rd166];
	// begin inline asm
	{  cvt.f32.f16 %f127, %rs14;}

	// end inline asm
	// begin inline asm
	{  cvt.f32.f16 %f128, %rs70;}

	// end inline asm
	fma.rn.f32 	%f154, %f127, %f128, %f154;
$L__BB3_74:
	setp.ge.s32 	%p44, %r16, %r27;
	@%p44 bra 	$L__BB3_76;
	ld.global.nc.u32 	%r114, [%rd20+8];
	mul.lo.s32 	%r115, %r114, %r27;
	cvt.s64.s32 	%rd167, %r115;
	cvt.s64.s32 	%rd168, %r2;
	add.s64 	%rd169, %rd167, %rd168;
	shl.b64 	%rd170, %rd169, 1;
	add.s64 	%rd171, %rd1, %rd170;
	ld.global.nc.u16 	%rs72, [%rd171+2];
	// begin inline asm
	{  cvt.f32.f16 %f129, %rs14;}

	// end inline asm
	// begin inline asm
	{  cvt.f32.f16 %f130, %rs72;}

	// end inline asm
	fma.rn.f32 	%f155, %f129, %f130, %f155;
$L__BB3_76:
	setp.ge.s32 	%p45, %r2, %r27;
	mul.wide.s32 	%rd172, %r17, 4;
	add.s64 	%rd21, %rd6, %rd172;
	@%p45 bra 	$L__BB3_78;
	// begin inline asm
	{  cvt.rn.f16.f32 %rs73, %f154;}

	// end inline asm
	ld.global.nc.u32 	%r116, [%rd21];
	mad.lo.s32 	%r117, %r116, %r27, %r2;
	mul.wide.s32 	%rd173, %r117, 2;
	add.s64 	%rd174, %rd5, %rd173;
	st.global.u16 	[%rd174], %rs73;
$L__BB3_78:
	setp.ge.s32 	%p46, %r16, %r27;
	@%p46 bra 	$L__BB3_80;
	// begin inline asm
	{  cvt.rn.f16.f32 %rs74, %f155;}

	// end inline asm
	ld.global.nc.u32 	%r118, [%rd21];
	mul.lo.s32 	%r119, %r118, %r27;
	cvt.s64.s32 	%rd175, %r119;
	cvt.s64.s32 	%rd176, %r2;
	add.s64 	%rd177, %rd175, %rd176;
	shl.b64 	%rd178, %rd177, 1;
	add.s64 	%rd179, %rd5, %rd178;
	st.global.u16 	[%rd179+2], %rs74;
$L__BB3_80:
	ret;

}
	// .globl	_Z15bev_pool_kernelI6__halfS0_Li2ELi2EEviiPKT_S3_PKiS5_S5_S5_S5_PS1_
.visible .entry _Z15bev_pool_kernelI6__halfS0_Li2ELi2EEviiPKT_S3_PKiS5_S5_S5_S5_PS1_(
	.param .u32 _Z15bev_pool_kernelI6__halfS0_Li2ELi2EEviiPKT_S3_PKiS5_S5_S5_S5_PS1__param_0,
	.param .u32 _Z15bev_pool_kernelI6__halfS0_Li2ELi2EEviiPKT_S3_PKiS5_S5_S5_S5_PS1__param_1,
	.param .u64 .ptr .align 1 _Z15bev_pool_kernelI6__halfS0_Li2ELi2EEviiPKT_S3_PKiS5_S5_S5_S5_PS1__param_2,
	.param .u64 .ptr .align 1 _Z15bev_pool_kernelI6__halfS0_Li2ELi2EEviiPKT_S3_PKiS5_S5_S5_S5_PS1__param_3,
	.param .u64 .ptr .align 1 _Z15bev_pool_kernelI6__halfS0_Li2ELi2EEviiPKT_S3_PKiS5_S5_S5_S5_PS1__param_4,
	.param .u64 .ptr .align 1 _Z15bev_pool_kernelI6__halfS0_Li2ELi2EEviiPKT_S3_PKiS5_S5_S5_S5_PS1__param_5,
	.param .u64 .ptr .align 1 _Z15bev_pool_kernelI6__halfS0_Li2ELi2EEviiPKT_S3_PKiS5_S5_S5_S5_PS1__param_6,
	.param .u64 .ptr .align 1 _Z15bev_pool_kernelI6__halfS0_Li2ELi2EEviiPKT_S3_PKiS5_S5_S5_S5_PS1__param_7,
	.param .u64 .ptr .align 1 _Z15bev_pool_kernelI6__halfS0_Li2ELi2EEviiPKT_S3_PKiS5_S5_S5_S5_PS1__param_8,
	.param .u64 .ptr .align 1 _Z15bev_pool_kernelI6__halfS0_Li2ELi2EEviiPKT_S3_PKiS5_S5_S5_S5_PS1__param_9
)
{
	.reg .pred 	%p<47>;
	.reg .b16 	%rs<233>;
	.reg .b32 	%r<127>;
	.reg .b64 	%rd<180>;

	ld.param.u32 	%r27, [_Z15bev_pool_kernelI6__halfS0_Li2ELi2EEviiPKT_S3_PKiS5_S5_S5_S5_PS1__param_0];
	ld.param.u32 	%r28, [_Z15bev_pool_kernelI6__halfS0_Li2ELi2EEviiPKT_S3_PKiS5_S5_S5_S5_PS1__param_1];
	ld.param.u64 	%rd23, [_Z15bev_pool_kernelI6__halfS0_Li2ELi2EEviiPKT_S3_PKiS5_S5_S5_S5_PS1__param_2];
	ld.param.u64 	%rd24, [_Z15bev_pool_kernelI6__halfS0_Li2ELi2EEviiPKT_S3_PKiS5_S5_S5_S5_PS1__param_3];
	ld.param.u64 	%rd25, [_Z15bev_pool_kernelI6__halfS0_Li2ELi2EEviiPKT_S3_PKiS5_S5_S5_S5_PS1__param_4];
	ld.param.u64 	%rd26, [_Z15bev_pool_kernelI6__halfS0_Li2ELi2EEviiPKT_S3_PKiS5_S5_S5_S5_PS1__param_5];
	ld.param.u64 	%rd27, [_Z15bev_pool_kernelI6__halfS0_Li2ELi2EEviiPKT_S3_PKiS5_S5_S5_S5_PS1__param_6];
	ld.param.u64 	%rd21, [_Z15bev_pool_kernelI6__halfS0_Li2ELi2EEviiPKT_S3_PKiS5_S5_S5_S5_PS1__param_7];
	ld.param.u64 	%rd22, [_Z15bev_pool_kernelI6__halfS0_Li2ELi2EEviiPKT_S3_PKiS5_S5_S5_S5_PS1__param_8];
	ld.param.u64 	%rd28, [_Z15bev_pool_kernelI6__halfS0_Li2ELi2EEviiPKT_S3_PKiS5_S5_S5_S5_PS1__param_9];
	cvta.to.global.u64 	%rd1, %rd24;
	cvta.to.global.u64 	%rd2, %rd26;
	cvta.to.global.u64 	%rd3, %rd23;
	cvta.to.global.u64 	%rd4, %rd25;
	cvta.to.global.u64 	%rd5, %rd28;
	cvta.to.global.u64 	%rd6, %rd27;
	mov.u32 	%r29, %ctaid.x;
	mov.u32 	%r30, %ntid.x;
	mov.u32 	%r31, %tid.x;
	mad.lo.s32 	%r32, %r29, %r30, %r31;
	mov.u32 	%r33, %ctaid.y;
	mov.u32 	%r34, %ntid.y;
	mov.u32 	%r35, %tid.y;
	mad.lo.s32 	%r36, %r33, %r34, %r35;
	shl.b32 	%r1, %r36, 1;
	shl.b32 	%r2, %r32, 1;
	max.s32 	%r37, %r28, %r1;
	sub.s32 	%r3, %r37, %r1;
	setp.eq.s32 	%p1, %r3, 0;
	@%p1 bra 	$L__BB4_80;
	cvta.to.global.u64 	%rd29, %rd21;
	cvta.to.global.u64 	%rd30, %rd22;
	mul.wide.u32 	%rd31, %r1, 4;
	add.s64 	%rd7, %rd29, %rd31;
	ld.global.nc.u32 	%r4, [%rd7];
	add.s64 	%rd8, %rd30, %rd31;
	ld.global.nc.u32 	%r5, [%rd8];
	mov.b32 	%r38, 0;
	// begin inline asm
	cvt.rn.f16.s32 %rs217, %r38;
	// end inline asm
	setp.lt.s32 	%p2, %r5, 1;
	mov.u16 	%rs207, %rs217;
	mov.u16 	%rs206, %rs217;
	@%p2 bra 	$L__BB4_36;
	and.b32  	%r6, %r5, 3;
	setp.lt.u32 	%p3, %r5, 4;
	mov.b32 	%r121, 0;
	mov.u16 	%rs207, %rs217;
	mov.u16 	%rs206, %rs217;
	@%p3 bra 	$L__BB4_21;
	and.b32  	%r121, %r5, 2147483644;
	add.s32 	%r8, %r2, 1;
	neg.s32 	%r123, %r121;
	cvt.s64.s32 	%rd40, %r2;
	mov.u32 	%r122, %r4;
	mov.u16 	%rs207, %rs217;
	mov.u16 	%rs206, %rs217;
$L__BB4_4:
	setp.ge.s32 	%p4, %r2, %r27;
	mul.wide.s32 	%rd32, %r122, 4;
	add.s64 	%rd33, %rd4, %rd32;
	add.s64 	%rd12, %rd33, 8;
	add.s64 	%rd34, %rd2, %rd32;
	add.s64 	%rd13, %rd34, 8;
	ld.global.nc.u32 	%r40, [%rd33];
	mul.wide.s32 	%rd35, %r40, 2;
	add.s64 	%rd36, %rd3, %rd35;
	ld.global.nc.u16 	%rs22, [%rd36];
	@%p4 bra 	$L__BB4_6;
	ld.global.nc.u32 	%r41, [%rd13+-8];
	mad.lo.s32 	%r42, %r41, %r27, %r2;
	mul.wide.s32 	%rd37, %r42, 2;
	add.s64 	%rd38, %rd1, %rd37;
	ld.global.nc.u16 	%rs85, [%rd38];
	// begin inline asm
	{fma.rn.f16 %rs206,%rs22,%rs85,%rs206;
}
	// end inline asm
$L__BB4_6:
	setp.ge.s32 	%p5, %r8, %r27;
	@%p5 bra 	$L__BB4_8;
	ld.global.nc.u32 	%r43, [%rd13+-8];
	mul.lo.s32 	%r44, %r43, %r27;
	cvt.s64.s32 	%rd39, %r44;
	add.s64 	%rd41, %rd39, %rd40;
	shl.b64 	%rd42, %rd41, 1;
	add.s64 	%rd43, %rd1, %rd42;
	ld.global.nc.u16 	%rs89, [%rd43+2];
	// begin inline asm
	{fma.rn.f16 %rs207,%rs22,%rs89,%rs207;
}
	// end inline asm
$L__BB4_8:
	ld.global.nc.u32 	%r45, [%rd12+-4];
	mul.wide.s32 	%rd44, %r45, 2;
	add.s64 	%rd45, %rd3, %rd44;
	ld.global.nc.u16 	%rs27, [%rd45];
	@%p4 bra 	$L__BB4_10;
	ld.global.nc.u32 	%r46, [%rd13+-4];
	mad.lo.s32 	%r47, %r46, %r27, %r2;
	mul.wide.s32 	%rd46, %r47, 2;
	add.s64 	%rd47, %rd1, %rd46;
	ld.global.nc.u16 	%rs93, [%rd47];
	// begin inline asm
	{fma.rn.f16 %rs206,%rs27,%rs93,%rs206;
}
	// end inline asm
$L__BB4_10:
	@%p5 bra 	$L__BB4_12;
	ld.global.nc.u32 	%r48, [%rd13+-4];
	mul.lo.s32 	%r49, %r48, %r27;
	cvt.s64.s32 	%rd48, %r49;
	add.s64 	%rd50, %rd48, %rd40;
	shl.b64 	%rd51, %rd50, 1;
	add.s64 	%rd52, %rd1, %rd51;
	ld.global.nc.u16 	%rs97, [%rd52+2];
	// begin inline asm
	{fma.rn.f16 %rs207,%rs27,%rs97,%rs207;
}
	// end inline asm
$L__BB4_12:
	ld.global.nc.u32 	%r50, [%rd12];
	mul.wide.s32 	%rd53, %r50, 2;
	add.s64 	%rd54, %rd3, %rd53;
	ld.global.nc.u16 	%rs32, [%rd54];
	@%p4 bra 	$L__BB4_14;
	ld.global.nc.u32 	%r51, [%rd13];
	mad.lo.s32 	%r52, %r51, %r27, %r2;
	mul.wide.s32 	%rd55, %r52, 2;
	add.s64 	%rd56, %rd1, %rd55;
	ld.global.nc.u16 	%rs101, [%rd56];
	// begin inline asm
	{fma.rn.f16 %rs206,%rs32,%rs101,%rs206;
}
	// end inline asm
$L__BB4_14:
	@%p5 bra 	$L__BB4_16;
	ld.global.nc.u32 	%r53, [%rd13];
	mul.lo.s32 	%r54, %r53, %r27;
	cvt.s64.s32 	%rd57, %r54;
	add.s64 	%rd59, %rd57, %rd40;
	shl.b64 	%rd60, %rd59, 1;
	add.s64 	%rd61, %rd1, %rd60;
	ld.global.nc.u16 	%rs105, [%rd61+2];
	// begin inline asm
	{fma.rn.f16 %rs207,%rs32,%rs105,%rs207;
}
	// end inline asm
$L__BB4_16:
	ld.global.nc.u32 	%r55, [%rd12+4];
	mul.wide.s32 	%rd62, %r55, 2;
	add.s64 	%rd63, %rd3, %rd62;
	ld.global.nc.u16 	%rs37, [%rd63];
	@%p4 bra 	$L__BB4_18;
	ld.global.nc.u32 	%r56, [%rd13+4];
	mad.lo.s32 	%r57, %r56, %r27, %r2;
	mul.wide.s32 	%rd64, %r57, 2;
	add.s64 	%rd65, %rd1, %rd64;
	ld.global.nc.u16 	%rs109, [%rd65];
	// begin inline asm
	{fma.rn.f16 %rs206,%rs37,%rs109,%rs206;
}
	// end inline asm
$L__BB4_18:
	@%p5 bra 	$L__BB4_20;
	ld.global.nc.u32 	%r58, [%rd13+4];
	mul.lo.s32 	%r59, %r58, %r27;
	cvt.s64.s32 	%rd66, %r59;
	add.s64 	%rd68, %rd66, %rd40;
	shl.b64 	%rd69, %rd68, 1;
	add.s64 	%rd70, %rd1, %rd69;
	ld.global.nc.u16 	%rs113, [%rd70+2];
	// begin inline asm
	{fma.rn.f16 %rs207,%rs37,%rs113,%rs207;
}
	// end inline asm
$L__BB4_20:
	add.s32 	%r123, %r123, 4;
	add.s32 	%r122, %r122, 4;
	setp.eq.s32 	%p12, %r123, 0;
	@%p12 bra 	$L__BB4_21;
	bra.uni 	$L__BB4_4;
$L__BB4_21:
	setp.eq.s32 	%p13, %r6, 0;
	@%p13 bra 	$L__BB4_36;
	add.s32 	%r60, %r121, %r4;
	mul.wide.s32 	%rd71, %r60, 4;
	add.s64 	%rd9, %rd4, %rd71;
	ld.global.nc.u32 	%r61, [%rd9];
	mul.wide.s32 	%rd72, %r61, 2;
	add.s64 	%rd73, %rd3, %rd72;
	ld.global.nc.u16 	%rs4, [%rd73];
	add.s64 	%rd10, %rd2, %rd71;
	setp.ge.s32 	%p14, %r2, %r27;
	@%p14 bra 	$L__BB4_24;
	ld.global.nc.u32 	%r62, [%rd10];
	mad.lo.s32 	%r63, %r62, %r27, %r2;
	mul.wide.s32 	%rd74, %r63, 2;
	add.s64 	%rd75, %rd1, %rd74;
	ld.global.nc.u16 	%rs117, [%rd75];
	// begin inline asm
	{fma.rn.f16 %rs206,%rs4,%rs117,%rs206;
}
	// end inline asm
$L__BB4_24:
	add.s32 	%r11, %r2, 1;
	setp.ge.s32 	%p15, %r11, %r27;
	@%p15 bra 	$L__BB4_26;
	ld.global.nc.u32 	%r64, [%rd10];
	mul.lo.s32 	%r65, %r64, %r27;
	cvt.s64.s32 	%rd76, %r65;
	cvt.s64.s32 	%rd77, %r2;
	add.s64 	%rd78, %rd76, %rd77;
	shl.b64 	%rd79, %rd78, 1;
	add.s64 	%rd80, %rd1, %rd79;
	ld.global.nc.u16 	%rs121, [%rd80+2];
	// begin inline asm
	{fma.rn.f16 %rs207,%rs4,%rs121,%rs207;
}
	// end inline asm
$L__BB4_26:
	setp.eq.s32 	%p16, %r6, 1;
	@%p16 bra 	$L__BB4_36;
	ld.global.nc.u32 	%r66, [%rd9+4];
	mul.wide.s32 	%rd81, %r66, 2;
	add.s64 	%rd82, %rd3, %rd81;
	ld.global.nc.u16 	%rs9, [%rd82];
	@%p14 bra 	$L__BB4_29;
	ld.global.nc.u32 	%r67, [%rd10+4];
	mad.lo.s32 	%r68, %r67, %r27, %r2;
	mul.wide.s32 	%rd83, %r68, 2;
	add.s64 	%rd84, %rd1, %rd83;
	ld.global.nc.u16 	%rs125, [%rd84];
	// begin inline asm
	{fma.rn.f16 %rs206,%rs9,%rs125,%rs206;
}
	// end inline asm
$L__BB4_29:
	@%p15 bra 	$L__BB4_31;
	ld.global.nc.u32 	%r69, [%rd10+4];
	mul.lo.s32 	%r70, %r69, %r27;
	cvt.s64.s32 	%rd85, %r70;
	cvt.s64.s32 	%rd86, %r2;
	add.s64 	%rd87, %rd85, %rd86;
	shl.b64 	%rd88, %rd87, 1;
	add.s64 	%rd89, %rd1, %rd88;
	ld.global.nc.u16 	%rs129, [%rd89+2];
	// begin inline asm
	{fma.rn.f16 %rs207,%rs9,%rs129,%rs207;
}
	// end inline asm
$L__BB4_31:
	setp.eq.s32 	%p19, %r6, 2;
	@%p19 bra 	$L__BB4_36;
	ld.global.nc.u32 	%r71, [%rd9+8];
	mul.wide.s32 	%rd90, %r71, 2;
	add.s64 	%rd91, %rd3, %rd90;
	ld.global.nc.u16 	%rs14, [%rd91];
	@%p14 bra 	$L__BB4_34;
	ld.global.nc.u32 	%r72, [%rd10+8];
	mad.lo.s32 	%r73, %r72, %r27, %r2;
	mul.wide.s32 	%rd92, %r73, 2;
	add.s64 	%rd93, %rd1, %rd92;
	ld.global.nc.u16 	%rs133, [%rd93];
	// begin inline asm
	{fma.rn.f16 %rs206,%rs14,%rs133,%rs206;
}
	// end inline asm
$L__BB4_34:
	@%p15 bra 	$L__BB4_36;
	ld.global.nc.u32 	%r74, [%rd10+8];
	mul.lo.s32 	%r75, %r74, %r27;
	cvt.s64.s32 	%rd94, %r75;
	cvt.s64.s32 	%rd95, %r2;
	add.s64 	%rd96, %rd94, %rd95;
	shl.b64 	%rd97, %rd96, 1;
	add.s64 	%rd98, %rd1, %rd97;
	ld.global.nc.u16 	%rs137, [%rd98+2];
	// begin inline asm
	{fma.rn.f16 %rs207,%rs14,%rs137,%rs207;
}
	// end inline asm
$L__BB4_36:
	mul.wide.s32 	%rd99, %r4, 4;
	add.s64 	%rd11, %rd6, %rd99;
	setp.lt.s32 	%p22, %r2, %r27;
	@%p22 bra 	$L__BB4_37;
	bra.uni 	$L__BB4_38;
$L__BB4_37:
	ld.global.nc.u32 	%r76, [%rd11];
	mad.lo.s32 	%r77, %r76, %r27, %r2;
	mul.wide.s32 	%rd100, %r77, 2;
	add.s64 	%rd101, %rd5, %rd100;
	st.global.u16 	[%rd101], %rs206;
$L__BB4_38:
	add.s32 	%r16, %r2, 1;
	setp.ge.s32 	%p23, %r16, %r27;
	@%p23 bra 	$L__BB4_40;
	ld.global.nc.u32 	%r78, [%rd11];
	mul.lo.s32 	%r79, %r78, %r27;
	cvt.s64.s32 	%rd102, %r79;
	cvt.s64.s32 	%rd103, %r2;
	add.s64 	%rd104, %rd102, %rd103;
	shl.b64 	%rd105, %rd104, 1;
	add.s64 	%rd106, %rd5, %rd105;
	st.global.u16 	[%rd106+2], %rs207;
$L__BB4_40:
	setp.eq.s32 	%p24, %r3, 1;
	@%p24 bra 	$L__BB4_80;
	ld.global.nc.u32 	%r17, [%rd7+4];
	ld.global.nc.u32 	%r18, [%rd8+4];
	setp.lt.s32 	%p25, %r18, 1;
	mov.u16 	%rs216, %rs217;
	@%p25 bra 	$L__BB4_76;
	and.b32  	%r19, %r18, 3;
	setp.lt.u32 	%p26, %r18, 4;
	mov.b32 	%r126, 0;
	mov.u16 	%rs216, %rs217;
	@%p26 bra 	$L__BB4_61;
	and.b32  	%r126, %r18, 2147483644;
	neg.s32 	%r125, %r126;
	add.s64 	%rd14, %rd4, 8;
	add.s64 	%rd15, %rd2, 8;
	cvt.s64.s32 	%rd113, %r2;
	mov.u32 	%r124, %r17;
	mov.u16 	%rs216, %rs217;
$L__BB4_44:
	setp.ge.s32 	%p27, %r2, %r27;
	mul.wide.s32 	%rd107, %r124, 4;
	add.s64 	%rd16, %rd14, %rd107;
	add.s64 	%rd17, %rd15, %rd107;
	ld.global.nc.u32 	%r81, [%rd16+-8];
	mul.wide.s32 	%rd108, %r81, 2;
	add.s64 	%rd109, %rd3, %rd108;
	ld.global.nc.u16 	%rs44, [%rd109];
	@%p27 bra 	$L__BB4_46;
	ld.global.nc.u32 	%r82, [%rd17+-8];
	mad.lo.s32 	%r83, %r82, %r27, %r2;
	mul.wide.s32 	%rd110, %r83, 2;
	add.s64 	%rd111, %rd1, %rd110;
	ld.global.nc.u16 	%rs141, [%rd111];
	// begin inline asm
	{fma.rn.f16 %rs216,%rs44,%rs141,%rs216;
}
	// end inline asm
$L__BB4_46:
	setp.ge.s32 	%p28, %r16, %r27;
	@%p28 bra 	$L__BB4_48;
	ld.global.nc.u32 	%r84, [%rd17+-8];
	mul.lo.s32 	%r85, %r84, %r27;
	cvt.s64.s32 	%rd112, %r85;
	add.s64 	%rd114, %rd112, %rd113;
	shl.b64 	%rd115, %rd114, 1;
	add.s64 	%rd116, %rd1, %rd115;
	ld.global.nc.u16 	%rs145, [%rd116+2];
	// begin inline asm
	{fma.rn.f16 %rs217,%rs44,%rs145,%rs217;
}
	// end inline asm
$L__BB4_48:
	ld.global.nc.u32 	%r86, [%rd16+-4];
	mul.wide.s32 	%rd117, %r86, 2;
	add.s64 	%rd118, %rd3, %rd117;
	ld.global.nc.u16 	%rs49, [%rd118];
	@%p27 bra 	$L__BB4_50;
	ld.global.nc.u32 	%r87, [%rd17+-4];
	mad.lo.s32 	%r88, %r87, %r27, %r2;
	mul.wide.s32 	%rd119, %r88, 2;
	add.s64 	%rd120, %rd1, %rd119;
	ld.global.nc.u16 	%rs149, [%rd120];
	// begin inline asm
	{fma.rn.f16 %rs216,%rs49,%rs149,%rs216;
}
	// end inline asm
$L__BB4_50:
	@%p28 bra 	$L__BB4_52;
	ld.global.nc.u32 	%r89, [%rd17+-4];
	mul.lo.s32 	%r90, %r89, %r27;
	cvt.s64.s32 	%rd121, %r90;
	cvt.s64.s32 	%rd122, %r2;
	add.s64 	%rd123, %rd121, %rd122;
	shl.b64 	%rd124, %rd123, 1;
	add.s64 	%rd125, %rd1, %rd124;
	ld.global.nc.u16 	%rs153, [%rd125+2];
	// begin inline asm
	{fma.rn.f16 %rs217,%rs49,%rs153,%rs217;
}
	// end inline asm
$L__BB4_52:
	ld.global.nc.u32 	%r91, [%rd16];
	mul.wide.s32 	%rd126, %r91, 2;
	add.s64 	%rd127, %rd3, %rd126;
	ld.global.nc.u16 	%rs54, [%rd127];
	@%p27 bra 	$L__BB4_54;
	ld.global.nc.u32 	%r92, [%rd17];
	mad.lo.s32 	%r93, %r92, %r27, %r2;
	mul.wide.s32 	%rd128, %r93, 2;
	add.s64 	%rd129, %rd1, %rd128;
	ld.global.nc.u16 	%rs157, [%rd129];
	// begin inline asm
	{fma.rn.f16 %rs216,%rs54,%rs157,%rs216;
}
	// end inline asm
$L__BB4_54:
	@%p28 bra 	$L__BB4_56;
	ld.global.nc.u32 	%r94, [%rd17];
	mul.lo.s32 	%r95, %r94, %r27;
	cvt.s64.s32 	%rd130, %r95;
	cvt.s64.s32 	%rd131, %r2;
	add.s64 	%rd132, %rd130, %rd131;
	shl.b64 	%rd133, %rd132, 1;
	add.s64 	%rd134, %rd1, %rd133;
	ld.global.nc.u16 	%rs161, [%rd134+2];
	// begin inline asm
	{fma.rn.f16 %rs217,%rs54,%rs161,%rs217;
}
	// end inline asm
$L__BB4_56:
	ld.global.nc.u32 	%r96, [%rd16+4];
	mul.wide.s32 	%rd135, %r96, 2;
	add.s64 	%rd136, %rd3, %rd135;
	ld.global.nc.u16 	%rs59, [%rd136];
	@%p27 bra 	$L__BB4_58;
	ld.global.nc.u32 	%r97, [%rd17+4];
	mad.lo.s32 	%r98, %r97, %r27, %r2;
	mul.wide.s32 	%rd137, %r98, 2;
	add.s64 	%rd138, %rd1, %rd137;
	ld.global.nc.u16 	%rs165, [%rd138];
	// begin inline asm
	{fma.rn.f16 %rs216,%rs59,%rs165,%rs216;
}
	// end inline asm
$L__BB4_58:
	@%p28 bra 	$L__BB4_60;
	ld.global.nc.u32 	%r99, [%rd17+4];
	mul.lo.s32 	%r100, %r99, %r27;
	cvt.s64.s32 	%rd139, %r100;
	cvt.s64.s32 	%rd140, %r2;
	add.s64 	%rd141, %rd139, %rd140;
	shl.b64 	%rd142, %rd141, 1;
	add.s64 	%rd143, %rd1, %rd142;
	ld.global.nc.u16 	%rs169, [%rd143+2];
	// begin inline asm
	{fma.rn.f16 %rs217,%rs59,%rs169,%rs217;
}
	// end inline asm
$L__BB4_60:
	add.s32 	%r125, %r125, 4;
	add.s32 	%r124, %r124, 4;
	setp.ne.s32 	%p35, %r125, 0;
	@%p35 bra 	$L__BB4_44;
$L__BB4_61:
	setp.eq.s32 	%p36, %r19, 0;
	@%p36 bra 	$L__BB4_76;
	setp.ge.s32 	%p37, %r2, %r27;
	add.s32 	%r101, %r126, %r17;
	mul.wide.s32 	%rd144, %r101, 4;
	add.s64 	%rd18, %rd4, %rd144;
	ld.global.nc.u32 	%r102, [%rd18];
	mul.wide.s32 	%rd145, %r102, 2;
	add.s64 	%rd146, %rd3, %rd145;
	ld.global.nc.u16 	%rs66, [%rd146];
	add.s64 	%rd19, %rd2, %rd144;
	@%p37 bra 	$L__BB4_64;
	ld.global.nc.u32 	%r103, [%rd19];
	mad.lo.s32 	%r104, %r103, %r27, %r2;
	mul.wide.s32 	%rd147, %r104, 2;
	add.s64 	%rd148, %rd1, %rd147;
	ld.global.nc.u16 	%rs173, [%rd148];
	// begin inline asm
	{fma.rn.f16 %rs216,%rs66,%rs173,%rs216;
}
	// end inline asm
$L__BB4_64:
	setp.ge.s32 	%p38, %r16, %r27;
	@%p38 bra 	$L__BB4_66;
	ld.global.nc.u32 	%r105, [%rd19];
	mul.lo.s32 	%r106, %r105, %r27;
	cvt.s64.s32 	%rd149, %r106;
	cvt.s64.s32 	%rd150, %r2;
	add.s64 	%rd151, %rd149, %rd150;
	shl.b64 	%rd152, %rd151, 1;
	add.s64 	%rd153, %rd1, %rd152;
	ld.global.nc.u16 	%rs177, [%rd153+2];
	// begin inline asm
	{fma.rn.f16 %rs217,%rs66,%rs177,%rs217;
}
	// end inline asm
$L__BB4_66:
	setp.eq.s32 	%p39, %r19, 1;
	@%p39 bra 	$L__BB4_76;
	setp.ge.s32 	%p40, %r2, %r27;
	ld.global.nc.u32 	%r107, [%rd18+4];
	mul.wide.s32 	%rd154, %r107, 2;
	add.s64 	%rd155, %rd3, %rd154;
	ld.global.nc.u16 	%rs71, [%rd155];
	@%p40 bra 	$L__BB4_69;
	ld.global.nc.u32 	%r108, [%rd19+4];
	mad.lo.s32 	%r109, %r108, %r27, %r2;
	mul.wide.s32 	%rd156, %r109, 2;
	add.s64 	%rd157, %rd1, %rd156;
	ld.global.nc.u16 	%rs181, [%rd157];
	// begin inline asm
	{fma.rn.f16 %rs216,%rs71,%rs181,%rs216;
}
	// end inline asm
$L__BB4_69:
	setp.ge.s32 	%p41, %r16, %r27;
	@%p41 bra 	$L__BB4_71;
	ld.global.nc.u32 	%r110, [%rd19+4];
	mul.lo.s32 	%r111, %r110, %r27;
	cvt.s64.s32 	%rd158, %r111;
	cvt.s64.s32 	%rd159, %r2;
	add.s64 	%rd160, %rd158, %rd159;
	shl.b64 	%rd161, %rd160, 1;
	add.s64 	%rd162, %rd1, %rd161;
	ld.global.nc.u16 	%rs185, [%rd162+2];
	// begin inline asm
	{fma.rn.f16 %rs217,%rs71,%rs185,%rs217;
}
	// end inline asm
$L__BB4_71:
	setp.eq.s32 	%p42, %r19, 2;
	@%p42 bra 	$L__BB4_76;
	setp.ge.s32 	%p43, %r2, %r27;
	ld.global.nc.u32 	%r112, [%rd18+8];
	mul.wide.s32 	%rd163, %r112, 2;
	add.s64 	%rd164, %rd3, %rd163;
	ld.global.nc.u16 	%rs76, [%rd164];
	@%p43 bra 	$L__BB4_74;
	ld.global.nc.u32 	%r113, [%rd19+8];
	mad.lo.s32 	%r114, %r113, %r27, %r2;
	mul.wide.s32 	%rd165, %r114, 2;
	add.s64 	%rd166, %rd1, %rd165;
	ld.global.nc.u16 	%rs189, [%rd166];
	// begin inline asm
	{fma.rn.f16 %rs216,%rs76,%rs189,%rs216;
}
	// end inline asm
$L__BB4_74:
	setp.ge.s32 	%p44, %r16, %r27;
	@%p44 bra 	$L__BB4_76;
	ld.global.nc.u32 	%r115, [%rd19+8];
	mul.lo.s32 	%r116, %r115, %r27;
	cvt.s64.s32 	%rd167, %r116;
	cvt.s64.s32 	%rd168, %r2;
	add.s64 	%rd169, %rd167, %rd168;
	shl.b64 	%rd170, %rd169, 1;
	add.s64 	%rd171, %rd1, %rd170;
	ld.global.nc.u16 	%rs193, [%rd171+2];
	// begin inline asm
	{fma.rn.f16 %rs217,%rs76,%rs193,%rs217;
}
	// end inline asm
$L__BB4_76:
	setp.ge.s32 	%p45, %r2, %r27;
	mul.wide.s32 	%rd172, %r17, 4;
	add.s64 	%rd20, %rd6, %rd172;
	@%p45 bra 	$L__BB4_78;
	ld.global.nc.u32 	%r117, [%rd20];
	mad.lo.s32 	%r118, %r117, %r27, %r2;
	mul.wide.s32 	%rd173, %r118, 2;
	add.s64 	%rd174, %rd5, %rd173;
	st.global.u16 	[%rd174], %rs216;
$L__BB4_78:
	setp.ge.s32 	%p46, %r16, %r27;
	@%p46 bra 	$L__BB4_80;
	ld.global.nc.u32 	%r119, [%rd20];
	mul.lo.s32 	%r120, %r119, %r27;
	cvt.s64.s32 	%rd175, %r120;
	cvt.s64.s32 	%rd176, %r2;
	add.s64 	%rd177, %rd175, %rd176;
	shl.b64 	%rd178, %rd177, 1;
	add.s64 	%rd179, %rd5, %rd178;
	st.global.u16 	[%rd179+2], %rs217;
$L__BB4_80:
	ret;

}


// ===== COMPILED SASS (sm_100) =====

	.target	sm_100

	.elftype	@"ET_EXEC"


//--------------------- .note.nv.tkinfo           --------------------------
	.section	.note.nv.tkinfo,"",@"SHT_NOTE"
	.sectionflags	@"SHF_NOTE_NV_TKINFO"
	.tkinfo
        /*0018*/ 	.word	0x00000002
        /*0030*/ 	.string	""
        /*0030*/ 	.string	"ptxas"
        /*0030*/ 	.string	"Cuda compilation tools, release 13.0, V13.0.88"
        /*0030*/ 	.string	"Build cuda_13.0.r13.0/compiler.36424714_0"
        /*0030*/ 	.string	"-arch sm_100 -m 64 "



//--------------------- .note.nv.cuinfo           --------------------------
	.section	.note.nv.cuinfo,"",@"SHT_NOTE"
	.sectionflags	@"SHF_NOTE_NV_CUINFO"
        /*0018*/ 	.short	0x0002
        /*001a*/ 	.short	0x0064
        /*001c*/ 	.short	0x0082
	.zero		2


//--------------------- .nv.info                  --------------------------
	.section	.nv.info,"",@"SHT_CUDA_INFO"
	.align	4


	//----- nvinfo : EIATTR_REGCOUNT
	.align		4
        /*0000*/ 	.byte	0x04, 0x2f
        /*0002*/ 	.short	(.L_1 - .L_0)
	.align		4
.L_0:
        /*0004*/ 	.word	index@(_Z24bev_pool_baseline_kerneliiPKfS0_PKiS2_S2_S2_S2_Pf)
        /*0008*/ 	.word	0x00000020


	//----- nvinfo : EIATTR_FRAME_SIZE
	.align		4
.L_1:
        /*000c*/ 	.byte	0x04, 0x11
        /*000e*/ 	.short	(.L_3 - .L_2)
	.align		4
.L_2:
        /*0010*/ 	.word	index@(_Z24bev_pool_baseline_kerneliiPKfS0_PKiS2_S2_S2_S2_Pf)
        /*0014*/ 	.word	0x00000000


	//----- nvinfo : EIATTR_REGCOUNT
	.align		4
.L_3:
        /*0018*/ 	.byte	0x04, 0x2f
        /*001a*/ 	.short	(.L_5 - .L_4)
	.align		4
.L_4:
        /*001c*/ 	.word	index@(_Z15bev_pool_kernelIffLi1ELi1EEviiPKT_S2_PKiS4_S4_S4_S4_PS0_)
        /*0020*/ 	.word	0x00000020


	//----- nvinfo : EIATTR_FRAME_SIZE
	.align		4
.L_5:
        /*0024*/ 	.byte	0x04, 0x11
        /*0026*/ 	.short	(.L_7 - .L_6)
	.align		4
.L_6:
        /*0028*/ 	.word	index@(_Z15bev_pool_kernelIffLi1ELi1EEviiPKT_S2_PKiS4_S4_S4_S4_PS0_)
        /*002c*/ 	.word	0x00000000


	//----- nvinfo : EIATTR_REGCOUNT
	.align		4
.L_7:
        /*0030*/ 	.byte	0x04, 0x2f
        /*0032*/ 	.short	(.L_9 - .L_8)
	.align		4
.L_8:
        /*0034*/ 	.word	index@(_Z15bev_pool_kernelIffLi2ELi2EEviiPKT_S2_PKiS4_S4_S4_S4_PS0_)
        /*0038*/ 	.word	0x00000020


	//----- nvinfo : EIATTR_FRAME_SIZE
	.align		4
.L_9:
        /*003c*/ 	.byte	0x04, 0x11
        /*003e*/ 	.short	(.L_11 - .L_10)
	.align		4
.L_10:
        /*0040*/ 	.word	index@(_Z15bev_pool_kernelIffLi2ELi2EEviiPKT_S2_PKiS4_S4_S4_S4_PS0_)
        /*0044*/ 	.word	0x00000000


	//----- nvinfo : EIATTR_REGCOUNT
	.align		4
.L_11:
        /*0048*/ 	.byte	0x04, 0x2f
        /*004a*/ 	.short	(.L_13 - .L_12)
	.align		4
.L_12:
        /*004c*/ 	.word	index@(_Z15bev_pool_kernelI6__halffLi2ELi2EEviiPKT_S3_PKiS5_S5_S5_S5_PS1_)
        /*0050*/ 	.word	0x00000020


	//----- nvinfo : EIATTR_FRAME_SIZE
	.align		4
.L_13:
        /*0054*/ 	.byte	0x04, 0x11
        /*0056*/ 	.short	(.L_15 - .L_14)
	.align		4
.L_14:
        /*0058*/ 	.word	index@(_Z15bev_pool_kernelI6__halffLi2ELi2EEviiPKT_S3_PKiS5_S5_S5_S5_PS1_)
        /*005c*/ 	.word	0x00000000


	//----- nvinfo : EIATTR_REGCOUNT
	.align		4
.L_15:
        /*0060*/ 	.byte	0x04, 0x2f
        /*0062*/ 	.short	(.L_17 - .L_16)
	.align		4
.L_16:
        /*0064*/ 	.word	index@(_Z15bev_pool_kernelI6__halfS0_Li2ELi2EEviiPKT_S3_PKiS5_S5_S5_S5_PS1_)
        /*0068*/ 	.word	0x00000026


	//----- nvinfo : EIATTR_FRAME_SIZE
	.align		4
.L_17:
        /*006c*/ 	.byte	0x04, 0x11
        /*006e*/ 	.short	(.L_19 - .L_18)
	.align		4
.L_18:
        /*0070*/ 	.word	index@(_Z15bev_pool_kernelI6__halfS0_Li2ELi2EEviiPKT_S3_PKiS5_S5_S5_S5_PS1_)
        /*0074*/ 	.word	0x00000000


	//----- nvinfo : EIATTR_MIN_STACK_SIZE
	.align		4
.L_19:
        /*0078*/ 	.byte	0x04, 0x12
        /*007a*/ 	.short	(.L_21 - .L_20)
	.align		4
.L_20:
        /*007c*/ 	.word	index@(_Z15bev_pool_kernelI6__halfS0_Li2ELi2EEviiPKT_S3_PKiS5_S5_S5_S5_PS1_)
        /*0080*/ 	.word	0x00000000


	//----- nvinfo : EIATTR_MIN_STACK_SIZE
	.align		4
.L_21:
        /*0084*/ 	.byte	0x04, 0x12
        /*0086*/ 	.short	(.L_23 - .L_22)
	.align		4
.L_22:
        /*0088*/ 	.word	index@(_Z15bev_pool_kernelI6__halffLi2ELi2EEviiPKT_S3_PKiS5_S5_S5_S5_PS1_)
        /*008c*/ 	.word	0x00000000


	//----- nvinfo : EIATTR_MIN_STACK_SIZE
	.align		4
.L_23:
        /*0090*/ 	.byte	0x04, 0x12
        /*0092*/ 	.short	(.L_25 - .L_24)
	.align		4
.L_24:
        /*0094*/ 	.word	index@(_Z15bev_pool_kernelIffLi2ELi2EEviiPKT_S2_PKiS4_S4_S4_S4_PS0_)
        /*0098*/ 	.word	0x00000000


	//----- nvinfo : EIATTR_MIN_STACK_SIZE
	.align		4
.L_25:
        /*009c*/ 	.byte	0x04, 0x12
        /*009e*/ 	.short	(.L_27 - .L_26)
	.align		4
.L_26:
        /*00a0*/ 	.word	index@(_Z15bev_pool_kernelIffLi1ELi1EEviiPKT_S2_PKiS4_S4_S4_S4_PS0_)
        /*00a4*/ 	.word	0x00000000


	//----- nvinfo : EIATTR_MIN_STACK_SIZE
	.align		4
.L_27:
        /*00a8*/ 	.byte	0x04, 0x12
        /*00aa*/ 	.short	(.L_29 - .L_28)
	.align		4
.L_28:
        /*00ac*/ 	.word	index@(_Z24bev_pool_baseline_kerneliiPKfS0_PKiS2_S2_S2_S2_Pf)
        /*00b0*/ 	.word	0x00000000
.L_29:


//--------------------- .nv.compat                --------------------------
	.section	.nv.compat,"",@"SHT_CUDA_COMPAT_INFO"
	.align	4
        /*0000*/ 	.byte	0x02, 0x09, 0x00, 0x00, 0x02, 0x02, 0x01, 0x00, 0x02, 0x05, 0x05, 0x00, 0x03, 0x07, 0x01, 0x01
        /*0010*/ 	.byte	0x02, 0x03, 0x00, 0x00, 0x02, 0x06, 0x01, 0x00, 0x04, 0x0b, 0x08, 0x00, 0x09, 0x00, 0x00, 0x00
        /*0020*/ 	.byte	0x00, 0x00, 0x00, 0x00


//--------------------- .nv.info._Z15bev_pool_kernelI6__halfS0_Li2ELi2EEviiPKT_S3_PKiS5_S5_S5_S5_PS1_ --------------------------
	.section	.nv.info._Z15bev_pool_kernelI6__halfS0_Li2ELi2EEviiPKT_S3_PKiS5_S5_S5_S5_PS1_,"",@"SHT_CUDA_INFO"
	.sectionflags	@""
	.align	4


	//----- nvinfo : EIATTR_CUDA_API_VERSION
	.align		4
        /*0000*/ 	.byte	0x04, 0x37
        /*0002*/ 	.short	(.L_31 - .L_30)
.L_30:
        /*0004*/ 	.word	0x00000082


	//----- nvinfo : EIATTR_KPARAM_INFO
	.align		4
.L_31:
        /*0008*/ 	.byte	0x04, 0x17
        /*000a*/ 	.short	(.L_33 - .L_32)
.L_32:
        /*000c*/ 	.word	0x00000000
        /*0010*/ 	.short	0x0009
        /*0012*/ 	.short	0x0040
        /*0014*/ 	.byte	0x00, 0xf5, 0x21, 0x00


	//----- nvinfo : EIATTR_KPARAM_INFO
	.align		4
.L_33:
        /*0018*/ 	.byte	0x04, 0x17
        /*001a*/ 	.short	(.L_35 - .L_34)
.L_34:
        /*001c*/ 	.word	0x00000000
        /*0020*/ 	.short	0x0008
        /*0022*/ 	.short	0x0038
        /*0024*/ 	.byte	0x00, 0xf5, 0x21, 0x00


	//----- nvinfo : EIATTR_KPARAM_INFO
	.align		4
.L_35:
        /*0028*/ 	.byte	0x04, 0x17
        /*002a*/ 	.short	(.L_37 - .L_36)
.L_36:
        /*002c*/ 	.word	0x00000000
        /*0030*/ 	.short	0x0007
        /*0032*/ 	.short	0x0030
        /*0034*/ 	.byte	0x00, 0xf5, 0x21, 0x00


	//----- nvinfo : EIATTR_KPARAM_INFO
	.align		4
.L_37:
        /*0038*/ 	.byte	0x04, 0x17
        /*003a*/ 	.short	(.L_39 - .L_38)
.L_38:
        /*003c*/ 	.word	0x00000000
        /*0040*/ 	.short	0x0006
        /*0042*/ 	.short	0x0028
        /*0044*/ 	.byte	0x00, 0xf5, 0x21, 0x00


	//----- nvinfo : EIATTR_KPARAM_INFO
	.align		4
.L_39:
        /*0048*/ 	.byte	0x04, 0x17
        /*004a*/ 	.short	(.L_41 - .L_40)
.L_40:
        /*004c*/ 	.word	0x00000000
        /*0050*/ 	.short	0x0005
        /*0052*/ 	.short	0x0020
        /*0054*/ 	.byte	0x00, 0xf5, 0x21, 0x00


	//----- nvinfo : EIATTR_KPARAM_INFO
	.align		4
.L_41:
        /*0058*/ 	.byte	0x04, 0x17
        /*005a*/ 	.short	(.L_43 - .L_42)
.L_42:
        /*005c*/ 	.word	0x00000000
        /*0060*/ 	.short	0x0004
        /*0062*/ 	.short	0x0018
        /*0064*/ 	.byte	0x00, 0xf5, 0x21, 0x00


	//----- nvinfo : EIATTR_KPARAM_INFO
	.align		4
.L_43:
        /*0068*/ 	.byte	0x04, 0x17
        /*006a*/ 	.short	(.L_45 - .L_44)
.L_44:
        /*006c*/ 	.word	0x00000000
        /*0070*/ 	.short	0x0003
        /*0072*/ 	.short	0x0010
        /*0074*/ 	.byte	0x00, 0xf5, 0x21, 0x00


	//----- nvinfo : EIATTR_KPARAM_INFO
	.align		4
.L_45:
        /*0078*/ 	.byte	0x04, 0x17
        /*007a*/ 	.short	(.L_47 - .L_46)
.L_46:
        /*007c*/ 	.word	0x00000000
        /*0080*/ 	.short	0x0002
        /*0082*/ 	.short	0x0008
        /*0084*/ 	.byte	0x00, 0xf5, 0x21, 0x00


	//----- nvinfo : EIATTR_KPARAM_INFO
	.align		4
.L_47:
        /*0088*/ 	.byte	0x04, 0x17
        /*008a*/ 	.short	(.L_49 - .L_48)
.L_48:
        /*008c*/ 	.word	0x00000000
        /*0090*/ 	.short	0x0001
        /*0092*/ 	.short	0x0004
        /*0094*/ 	.byte	0x00, 0xf0, 0x11, 0x00


	//----- nvinfo : EIATTR_KPARAM_INFO
	.align		4
.L_49:
        /*0098*/ 	.byte	0x04, 0x17
        /*009a*/ 	.short	(.L_51 - .L_50)
.L_50:
        /*009c*/ 	.word	0x00000000
        /*00a0*/ 	.short	0x0000
        /*00a2*/ 	.short	0x0000
        /*00a4*/ 	.byte	0x00, 0xf0, 0x11, 0x00


	//----- nvinfo : EIATTR_SPARSE_MMA_MASK
	.align		4
.L_51:
        /*00a8*/ 	.byte	0x03, 0x50
        /*00aa*/ 	.short	0x0000


	//----- nvinfo : EIATTR_MAXREG_COUNT
	.align		4
        /*00ac*/ 	.byte	0x03, 0x1b
        /*00ae*/ 	.short	0x00ff


	//----- nvinfo : EIATTR_MERCURY_ISA_VERSION
	.align		4
        /*00b0*/ 	.byte	0x03, 0x5f
        /*00b2*/ 	.short	0x0101


	//----- nvinfo : EIATTR_VRC_CTA_INIT_COUNT
	.align		4
        /*00b4*/ 	.byte	0x02, 0x4a
	.zero		1
	.zero		1


	//----- nvinfo : EIATTR_EXIT_INSTR_OFFSETS
	.align		4
        /*00b8*/ 	.byte	0x04, 0x1c
        /*00ba*/ 	.short	(.L_53 - .L_52)


	//   ....[0]....
.L_52:
        /*00bc*/ 	.word	0x000000e0


	//   ....[1]....
        /*00c0*/ 	.word	0x00001310


	//   ....[2]....
        /*00c4*/ 	.word	0x00001f50


	//   ....[3]....
        /*00c8*/ 	.word	0x00001ff0


	//----- nvinfo : EIATTR_CRS_STACK_SIZE
	.align		4
.L_53:
        /*00cc*/ 	.byte	0x04, 0x1e
        /*00ce*/ 	.short	(.L_55 - .L_54)
.L_54:
        /*00d0*/ 	.word	0x00000000


	//----- nvinfo : EIATTR_CBANK_PARAM_SIZE
	.align		4
.L_55:
        /*00d4*/ 	.byte	0x03, 0x19
        /*00d6*/ 	.short	0x0048


	//----- nvinfo : EIATTR_PARAM_CBANK
	.align		4
        /*00d8*/ 	.byte	0x04, 0x0a
        /*00da*/ 	.short	(.L_57 - .L_56)
	.align		4
.L_56:
        /*00dc*/ 	.word	index@(.nv.constant0._Z15bev_pool_kernelI6__halfS0_Li2ELi2EEviiPKT_S3_PKiS5_S5_S5_S5_PS1_)
        /*00e0*/ 	.short	0x0380
        /*00e2*/ 	.short	0x0048


	//----- nvinfo : EIATTR_SW_WAR
	.align		4
.L_57:
        /*00e4*/ 	.byte	0x04, 0x36
        /*00e6*/ 	.short	(.L_59 - .L_58)
.L_58:
        /*00e8*/ 	.word	0x00000008
.L_59:


//--------------------- .nv.info._Z15bev_pool_kernelI6__halffLi2ELi2EEviiPKT_S3_PKiS5_S5_S5_S5_PS1_ --------------------------
	.section	.nv.info._Z15bev_pool_kernelI6__halffLi2ELi2EEviiPKT_S3_PKiS5_S5_S5_S5_PS1_,"",@"SHT_CUDA_INFO"
	.sectionflags	@""
	.align	4


	//----- nvinfo : EIATTR_CUDA_API_VERSION
	.align		4
        /*0000*/ 	.byte	0x04, 0x37
        /*0002*/ 	.short	(.L_61 - .L_60)
.L_60:
        /*0004*/ 	.word	0x00000082


	//----- nvinfo : EIATTR_KPARAM_INFO
	.align		4
.L_61:
        /*0008*/ 	.byte	0x04, 0x17
        /*000a*/ 	.short	(.L_63 - .L_62)
.L_62:
        /*000c*/ 	.word	0x00000000
        /*0010*/ 	.short	0x0009
        /*0012*/ 	.short	0x0040
        /*0014*/ 	.byte	0x00, 0xf5, 0x21, 0x00


	//----- nvinfo : EIATTR_KPARAM_INFO
	.align		4
.L_63:
        /*0018*/ 	.byte	0x04, 0x17
        /*001a*/ 	.short	(.L_65 - .L_64)
.L_64:
        /*001c*/ 	.word	0x00000000
        /*0020*/ 	.short	0x0008
        /*0022*/ 	.short	0x0038
        /*0024*/ 	.byte	0x00, 0xf5, 0x21, 0x00


	//----- nvinfo : EIATTR_KPARAM_INFO
	.align		4
.L_65:
        /*0028*/ 	.byte	0x04, 0x17
        /*002a*/ 	.short	(.L_67 - .L_66)
.L_66:
        /*002c*/ 	.word	0x00000000
        /*0030*/ 	.short	0x0007
        /*0032*/ 	.short	0x0030
        /*0034*/ 	.byte	0x00, 0xf5, 0x21, 0x00


	//----- nvinfo : EIATTR_KPARAM_INFO
	.align		4
.L_67:
        /*0038*/ 	.byte	0x04, 0x17
        /*003a*/ 	.short	(.L_69 - .L_68)
.L_68:
        /*003c*/ 	.word	0x00000000
        /*0040*/ 	.short	0x0006
        /*0042*/ 	.short	0x0028
        /*0044*/ 	.byte	0x00, 0xf5, 0x21, 0x00


	//----- nvinfo : EIATTR_KPARAM_INFO
	.align		4
.L_69:
        /*0048*/ 	.byte	0x04, 0x17
        /*004a*/ 	.short	(.L_71 - .L_70)
.L_70:
        /*004c*/ 	.word	0x00000000
        /*0050*/ 	.short	0x0005
        /*0052*/ 	.short	0x0020
        /*0054*/ 	.byte	0x00, 0xf5, 0x21, 0x00


	//----- nvinfo : EIATTR_KPARAM_INFO
	.align		4
.L_71:
        /*0058*/ 	.byte	0x04, 0x17
        /*005a*/ 	.short	(.L_73 - .L_72)
.L_72:
        /*005c*/ 	.word	0x00000000
        /*0060*/ 	.short	0x0004
        /*0062*/ 	.short	0x0018
        /*0064*/ 	.byte	0x00, 0xf5, 0x21, 0x00


	//----- nvinfo : EIATTR_KPARAM_INFO
	.align		4
.L_73:
        /*0068*/ 	.byte	0x04, 0x17
        /*006a*/ 	.short	(.L_75 - .L_74)
.L_74:
        /*006c*/ 	.word	0x00000000
        /*0070*/ 	.short	0x0003
        /*0072*/ 	.short	0x0010
        /*0074*/ 	.byte	0x00, 0xf5, 0x21, 0x00


	//----- nvinfo : EIATTR_KPARAM_INFO
	.align		4
.L_75:
        /*0078*/ 	.byte	0x04, 0x17
        /*007a*/ 	.short	(.L_77 - .L_76)
.L_76:
        /*007c*/ 	.word	0x00000000
        /*0080*/ 	.short	0x0002
        /*0082*/ 	.short	0x0008
        /*0084*/ 	.byte	0x00, 0xf5, 0x21, 0x00


	//----- nvinfo : EIATTR_KPARAM_INFO
	.align		4
.L_77:
        /*0088*/ 	.byte	0x04, 0x17
        /*008a*/ 	.short	(.L_79 - .L_78)
.L_78:
        /*008c*/ 	.word	0x00000000
        /*0090*/ 	.short	0x0001
        /*0092*/ 	.short	0x0004
        /*0094*/ 	.byte	0x00, 0xf0, 0x11, 0x00


	//----- nvinfo : EIATTR_KPARAM_INFO
	.align		4
.L_79:
        /*0098*/ 	.byte	0x04, 0x17
        /*009a*/ 	.short	(.L_81 - .L_80)
.L_80:
        /*009c*/ 	.word	0x00000000
        /*00a0*/ 	.short	0x0000
        /*00a2*/ 	.short	0x0000
        /*00a4*/ 	.byte	0x00, 0xf0, 0x11, 0x00


	//----- nvinfo : EIATTR_SPARSE_MMA_MASK
	.align		4
.L_81:
        /*00a8*/ 	.byte	0x03, 0x50
        /*00aa*/ 	.short	0x0000


	//----- nvinfo : EIATTR_MAXREG_COUNT
	.align		4
        /*00ac*/ 	.byte	0x03, 0x1b
        /*00ae*/ 	.short	0x00ff


	//----- nvinfo : EIATTR_MERCURY_ISA_VERSION
	.align		4
        /*00b0*/ 	.byte	0x03, 0x5f
        /*00b2*/ 	.short	0x0101


	//----- nvinfo : EIATTR_VRC_CTA_INIT_COUNT
	.align		4
        /*00b4*/ 	.byte	0x02, 0x4a
	.zero		1
	.zero		1


	//----- nvinfo : EIATTR_EXIT_INSTR_OFFSETS
	.align		4
        /*00b8*/ 	.byte	0x04, 0x1c
        /*00ba*/ 	.short	(.L_83 - .L_82)


	//   ....[0]....
.L_82:
        /*00bc*/ 	.word	0x000000e0


	//   ....[1]....
        /*00c0*/ 	.word	0x00001650


	//   ....[2]....
        /*00c4*/ 	.word	0x00002460


	//   ....[3]....
        /*00c8*/ 	.word	0x00002510


	//----- nvinfo : EIATTR_CRS_STACK_SIZE
	.align		4
.L_83:
        /*00cc*/ 	.byte	0x04, 0x1e
        /*00ce*/ 	.short	(.L_85 - .L_84)
.L_84:
        /*00d0*/ 	.word	0x00000000


	//----- nvinfo : EIATTR_CBANK_PARAM_SIZE
	.align		4
.L_85:
        /*00d4*/ 	.byte	0x03, 0x19
        /*00d6*/ 	.short	0x0048


	//----- nvinfo : EIATTR_PARAM_CBANK
	.align		4
        /*00d8*/ 	.byte	0x04, 0x0a
        /*00da*/ 	.short	(.L_87 - .L_86)
	.align		4
.L_86:
        /*00dc*/ 	.word	index@(.nv.constant0._Z15bev_pool_kernelI6__halffLi2ELi2EEviiPKT_S3_PKiS5_S5_S5_S5_PS1_)
        /*00e0*/ 	.short	0x0380
        /*00e2*/ 	.short	0x0048


	//----- nvinfo : EIATTR_SW_WAR
	.align		4
.L_87:
        /*00e4*/ 	.byte	0x04, 0x36
        /*00e6*/ 	.short	(.L_89 - .L_88)
.L_88:
        /*00e8*/ 	.word	0x00000008
.L_89:


//--------------------- .nv.info._Z15bev_pool_kernelIffLi2ELi2EEviiPKT_S2_PKiS4_S4_S4_S4_PS0_ --------------------------
	.section	.nv.info._Z15bev_pool_kernelIffLi2ELi2EEviiPKT_S2_PKiS4_S4_S4_S4_PS0_,"",@"SHT_CUDA_INFO"
	.sectionflags	@""
	.align	4


	//----- nvinfo : EIATTR_CUDA_API_VERSION
	.align		4
        /*0000*/ 	.byte	0x04, 0x37
        /*0002*/ 	.short	(.L_91 - .L_90)
.L_90:
        /*0004*/ 	.word	0x00000082


	//----- nvinfo : EIATTR_KPARAM_INFO
	.align		4
.L_91:
        /*0008*/ 	.byte	0x04, 0x17
        /*000a*/ 	.short	(.L_93 - .L_92)
.L_92:
        /*000c*/ 	.word	0x00000000
        /*0010*/ 	.short	0x0009
        /*0012*/ 	.short	0x0040
        /*0014*/ 	.byte	0x00, 0xf5, 0x21, 0x00


	//----- nvinfo : EIATTR_KPARAM_INFO
	.align		4
.L_93:
        /*0018*/ 	.byte	0x04, 0x17
        /*001a*/ 	.short	(.L_95 - .L_94)
.L_94:
        /*001c*/ 	.word	0x00000000
        /*0020*/ 	.short	0x0008
        /*0022*/ 	.short	0x0038
        /*0024*/ 	.byte	0x00, 0xf5, 0x21, 0x00


	//----- nvinfo : EIATTR_KPARAM_INFO
	.align		4
.L_95:
        /*0028*/ 	.byte	0x04, 0x17
        /*002a*/ 	.short	(.L_97 - .L_96)
.L_96:
        /*002c*/ 	.word	0x00000000
        /*0030*/ 	.short	0x0007
        /*0032*/ 	.short	0x0030
        /*0034*/ 	.byte	0x00, 0xf5, 0x21, 0x00


	//----- nvinfo : EIATTR_KPARAM_INFO
	.align		4
.L_97:
        /*0038*/ 	.byte	0x04, 0x17
        /*003a*/ 	.short	(.L_99 - .L_98)
.L_98:
        /*003c*/ 	.word	0x00000000
        /*0040*/ 	.short	0x0006
        /*0042*/ 	.short	0x0028
        /*0044*/ 	.byte	0x00, 0xf5, 0x21, 0x00


	//----- nvinfo : EIATTR_KPARAM_INFO
	.align		4
.L_99:
        /*0048*/ 	.byte	0x04, 0x17
        /*004a*/ 	.short	(.L_101 - .L_100)
.L_100:
        /*004c*/ 	.word	0x00000000
        /*0050*/ 	.short	0x0005
        /*0052*/ 	.short	0x0020
        /*0054*/ 	.byte	0x00, 0xf5, 0x21, 0x00


	//----- nvinfo : EIATTR_KPARAM_INFO
	.align		4
.L_101:
        /*0058*/ 	.byte	0x04, 0x17
        /*005a*/ 	.short	(.L_103 - .L_102)
.L_102:
        /*005c*/ 	.word	0x00000000
        /*0060*/ 	.short	0x0004
        /*0062*/ 	.short	0x0018
        /*0064*/ 	.byte	0x00, 0xf5, 0x21, 0x00


	//----- nvinfo : EIATTR_KPARAM_INFO
	.align		4
.L_103:
        /*0068*/ 	.byte	0x04, 0x17
        /*006a*/ 	.short	(.L_105 - .L_104)
.L_104:
        /*006c*/ 	.word	0x00000000
        /*0070*/ 	.short	0x0003
        /*0072*/ 	.short	0x0010
        /*0074*/ 	.byte	0x00, 0xf5, 0x21, 0x00


	//----- nvinfo : EIATTR_KPARAM_INFO
	.align		4
.L_105:
        /*0078*/ 	.byte	0x04, 0x17
        /*007a*/ 	.short	(.L_107 - .L_106)
.L_106:
        /*007c*/ 	.word	0x00000000
        /*0080*/ 	.short	0x0002
        /*0082*/ 	.short	0x0008
        /*0084*/ 	.byte	0x00, 0xf5, 0x21, 0x00


	//----- nvinfo : EIATTR_KPARAM_INFO
	.align		4
.L_107:
        /*0088*/ 	.byte	0x04, 0x17
        /*008a*/ 	.short	(.L_109 - .L_108)
.L_108:
        /*008c*/ 	.word	0x00000000
        /*0090*/ 	.short	0x0001
        /*0092*/ 	.short	0x0004
        /*0094*/ 	.byte	0x00, 0xf0, 0x11, 0x00


	//----- nvinfo : EIATTR_KPARAM_INFO
	.align		4
.L_109:
        /*0098*/ 	.byte	0x04, 0x17
        /*009a*/ 	.short	(.L_111 - .L_110)
.L_110:
        /*009c*/ 	.word	0x00000000
        /*00a0*/ 	.short	0x0000
        /*00a2*/ 	.short	0x0000
        /*00a4*/ 	.byte	0x00, 0xf0, 0x11, 0x00


	//----- nvinfo : EIATTR_SPARSE_MMA_MASK
	.align		4
.L_111:
        /*00a8*/ 	.byte	0x03, 0x50
        /*00aa*/ 	.short	0x0000


	//----- nvinfo : EIATTR_MAXREG_COUNT
	.align		4
        /*00ac*/ 	.byte	0x03, 0x1b
        /*00ae*/ 	.short	0x00ff


	//----- nvinfo : EIATTR_MERCURY_ISA_VERSION
	.align		4
        /*00b0*/ 	.byte	0x03, 0x5f
        /*00b2*/ 	.short	0x0101


	//----- nvinfo : EIATTR_VRC_CTA_INIT_COUNT
	.align		4
        /*00b4*/ 	.byte	0x02, 0x4a
	.zero		1
	.zero		1


	//----- nvinfo : EIATTR_EXIT_INSTR_OFFSETS
	.align		4
        /*00b8*/ 	.byte	0x04, 0x1c
        /*00ba*/ 	.short	(.L_113 - .L_112)


	//   ....[0]....
.L_112:
        /*00bc*/ 	.word	0x000000e0


	//   ....[1]....
        /*00c0*/ 	.word	0x00001350


	//   ....[2]....
        /*00c4*/ 	.word	0x00001f90


	//   ....[3]....
        /*00c8*/ 	.word	0x00002030


	//----- nvinfo : EIATTR_CRS_STACK_SIZE
	.align		4
.L_113:
        /*00cc*/ 	.byte	0x04, 0x1e
        /*00ce*/ 	.short	(.L_115 - .L_114)
.L_114:
        /*00d0*/ 	.word	0x00000000


	//----- nvinfo : EIATTR_CBANK_PARAM_SIZE
	.align		4
.L_115:
        /*00d4*/ 	.byte	0x03, 0x19
        /*00d6*/ 	.short	0x0048


	//----- nvinfo : EIATTR_PARAM_CBANK
	.align		4
        /*00d8*/ 	.byte	0x04, 0x0a
        /*00da*/ 	.short	(.L_117 - .L_116)
	.align		4
.L_116:
        /*00dc*/ 	.word	index@(.nv.constant0._Z15bev_pool_kernelIffLi2ELi2EEviiPKT_S2_PKiS4_S4_S4_S4_PS0_)
        /*00e0*/ 	.short	0x0380
        /*00e2*/ 	.short	0x0048


	//----- nvinfo : EIATTR_SW_WAR
	.align		4
.L_117:
        /*00e4*/ 	.byte	0x04, 0x36
        /*00e6*/ 	.short	(.L_119 - .L_118)
.L_118:
        /*00e8*/ 	.word	0x00000008
.L_119:


//--------------------- .nv.info._Z15bev_pool_kernelIffLi1ELi1EEviiPKT_S2_PKiS4_S4_S4_S4_PS0_ --------------------------
	.section	.nv.info._Z15bev_pool_kernelIffLi1ELi1EEviiPKT_S2_PKiS4_S4_S4_S4_PS0_,"",@"SHT_CUDA_INFO"
	.sectionflags	@""
	.align	4


	//----- nvinfo : EIATTR_CUDA_API_VERSION
	.align		4
        /*0000*/ 	.byte	0x04, 0x37
        /*0002*/ 	.short	(.L_121 - .L_120)
.L_120:
        /*0004*/ 	.word	0x00000082


	//----- nvinfo : EIATTR_KPARAM_INFO
	.align		4
.L_121:
        /*0008*/ 	.byte	0x04, 0x17
        /*000a*/ 	.short	(.L_123 - .L_122)
.L_122:
        /*000c*/ 	.word	0x00000000
        /*0010*/ 	.short	0x0009
        /*0012*/ 	.short	0x0040
        /*0014*/ 	.byte	0x00, 0xf5, 0x21, 0x00


	//----- nvinfo : EIATTR_KPARAM_INFO
	.align		4
.L_123:
        /*0018*/ 	.byte	0x04, 0x17
        /*001a*/ 	.short	(.L_125 - .L_124)
.L_124:
        /*001c*/ 	.word	0x00000000
        /*0020*/ 	.short	0x0008
        /*0022*/ 	.short	0x0038
        /*0024*/ 	.byte	0x00, 0xf5, 0x21, 0x00


	//----- nvinfo : EIATTR_KPARAM_INFO
	.align		4
.L_125:
        /*0028*/ 	.byte	0x04, 0x17
        /*002a*/ 	.short	(.L_127 - .L_126)
.L_126:
        /*002c*/ 	.word	0x00000000
        /*0030*/ 	.short	0x0007
        /*0032*/ 	.short	0x0030
        /*0034*/ 	.byte	0x00, 0xf5, 0x21, 0x00


	//----- nvinfo : EIATTR_KPARAM_INFO
	.align		4
.L_127:
        /*0038*/ 	.byte	0x04, 0x17
        /*003a*/ 	.short	(.L_129 - .L_128)
.L_128:
        /*003c*/ 	.word	0x00000000
        /*0040*/ 	.short	0x0006
        /*0042*/ 	.short	0x0028
        /*0044*/ 	.byte	0x00, 0xf5, 0x21, 0x00


	//----- nvinfo : EIATTR_KPARAM_INFO
	.align		4
.L_129:
        /*0048*/ 	.byte	0x04, 0x17
        /*004a*/ 	.short	(.L_131 - .L_130)
.L_130:
        /*004c*/ 	.word	0x00000000
        /*0050*/ 	.short	0x0005
        /*0052*/ 	.short	0x0020
        /*0054*/ 	.byte	0x00, 0xf5, 0x21, 0x00


	//----- nvinfo : EIATTR_KPARAM_INFO
	.align		4
.L_131:
        /*0058*/ 	.byte	0x04, 0x17
        /*005a*/ 	.short	(.L_133 - .L_132)
.L_132:
        /*005c*/ 	.word	0x00000000
        /*0060*/ 	.short	0x0004
        /*0062*/ 	.short	0x0018
        /*0064*/ 	.byte	0x00, 0xf5, 0x21, 0x00


	//----- nvinfo : EIATTR_KPARAM_INFO
	.align		4
.L_133:
        /*0068*/ 	.byte	0x04, 0x17
        /*006a*/ 	.short	(.L_135 - .L_134)
.L_134:
        /*006c*/ 	.word	0x00000000
        /*0070*/ 	.short	0x0003
        /*0072*/ 	.short	0x0010
        /*0074*/ 	.byte	0x00, 0xf5, 0x21, 0x00


	//----- nvinfo : EIATTR_KPARAM_INFO
	.align		4
.L_135:
        /*0078*/ 	.byte	0x04, 0x17
        /*007a*/ 	.short	(.L_137 - .L_136)
.L_136:
        /*007c*/ 	.word	0x00000000
        /*0080*/ 	.short	0x0002
        /*0082*/ 	.short	0x0008
        /*0084*/ 	.byte	0x00, 0xf5, 0x21, 0x00


	//----- nvinfo : EIATTR_KPARAM_INFO
	.align		4
.L_137:
        /*0088*/ 	.byte	0x04, 0x17
        /*008a*/ 	.short	(.L_139 - .L_138)
.L_138:
        /*008c*/ 	.word	0x00000000
        /*0090*/ 	.short	0x0001
        /*0092*/ 	.short	0x0004
        /*0094*/ 	.byte	0x00, 0xf0, 0x11, 0x00


	//----- nvinfo : EIATTR_KPARAM_INFO
	.align		4
.L_139:
        /*0098*/ 	.byte	0x04, 0x17
        /*009a*/ 	.short	(.L_141 - .L_140)
.L_140:
        /*009c*/ 	.word	0x00000000
        /*00a0*/ 	.short	0x0000
        /*00a2*/ 	.short	0x0000
        /*00a4*/ 	.byte	0x00, 0xf0, 0x11, 0x00


	//----- nvinfo : EIATTR_SPARSE_MMA_MASK
	.align		4
.L_141:
        /*00a8*/ 	.byte	0x03, 0x50
        /*00aa*/ 	.short	0x0000


	//----- nvinfo : EIATTR_MAXREG_COUNT
	.align		4
        /*00ac*/ 	.byte	0x03, 0x1b
        /*00ae*/ 	.short	0x00ff


	//----- nvinfo : EIATTR_MERCURY_ISA_VERSION
	.align		4
        /*00b0*/ 	.byte	0x03, 0x5f
        /*00b2*/ 	.short	0x0101


	//----- nvinfo : EIATTR_VRC_CTA_INIT_COUNT
	.align		4
        /*00b4*/ 	.byte	0x02, 0x4a
	.zero		1
	.zero		1


	//----- nvinfo : EIATTR_EXIT_INSTR_OFFSETS
	.align		4
        /*00b8*/ 	.byte	0x04, 0x1c
        /*00ba*/ 	.short	(.L_143 - .L_142)


	//   ....[0]....
.L_142:
        /*00bc*/ 	.word	0x000000b0


	//   ....[1]....
        /*00c0*/ 	.word	0x00001040


	//   ....[2]....
        /*00c4*/ 	.word	0x000010c0


	//----- nvinfo : EIATTR_CRS_STACK_SIZE
	.align		4
.L_143:
        /*00c8*/ 	.byte	0x04, 0x1e
        /*00ca*/ 	.short	(.L_145 - .L_144)
.L_144:
        /*00cc*/ 	.word	0x00000000


	//----- nvinfo : EIATTR_CBANK_PARAM_SIZE
	.align		4
.L_145:
        /*00d0*/ 	.byte	0x03, 0x19
        /*00d2*/ 	.short	0x0048


	//----- nvinfo : EIATTR_PARAM_CBANK
	.align		4
        /*00d4*/ 	.byte	0x04, 0x0a
        /*00d6*/ 	.short	(.L_147 - .L_146)
	.align		4
.L_146:
        /*00d8*/ 	.word	index@(.nv.constant0._Z15bev_pool_kernelIffLi1ELi1EEviiPKT_S2_PKiS4_S4_S4_S4_PS0_)
        /*00dc*/ 	.short	0x0380
        /*00de*/ 	.short	0x0048


	//----- nvinfo : EIATTR_SW_WAR
	.align		4
.L_147:
        /*00e0*/ 	.byte	0x04, 0x36
        /*00e2*/ 	.short	(.L_149 - .L_148)
.L_148:
        /*00e4*/ 	.word	0x00000008
.L_149:


//--------------------- .nv.info._Z24bev_pool_baseline_kerneliiPKfS0_PKiS2_S2_S2_S2_Pf --------------------------
	.section	.nv.info._Z24bev_pool_baseline_kerneliiPKfS0_PKiS2_S2_S2_S2_Pf,"",@"SHT_CUDA_INFO"
	.sectionflags	@""
	.align	4


	//----- nvinfo : EIATTR_CUDA_API_VERSION
	.align		4
        /*0000*/ 	.byte	0x04, 0x37
        /*0002*/ 	.short	(.L_151 - .L_150)
.L_150:
        /*0004*/ 	.word	0x00000082


	//----- nvinfo : EIATTR_KPARAM_INFO
	.align		4
.L_151:
        /*0008*/ 	.byte	0x04, 0x17
        /*000a*/ 	.short	(.L_153 - .L_152)
.L_152:
        /*000c*/ 	.word	0x00000000
        /*0010*/ 	.short	0x0009
        /*0012*/ 	.short	0x0040
        /*0014*/ 	.byte	0x00, 0xf5, 0x21, 0x00


	//----- nvinfo : EIATTR_KPARAM_INFO
	.align		4
.L_153:
        /*0018*/ 	.byte	0x04, 0x17
        /*001a*/ 	.short	(.L_155 - .L_154)
.L_154:
        /*001c*/ 	.word	0x00000000
        /*0020*/ 	.short	0x0008
        /*0022*/ 	.short	0x0038
        /*0024*/ 	.byte	0x00, 0xf5, 0x21, 0x00


	//----- nvinfo : EIATTR_KPARAM_INFO
	.align		4
.L_155:
        /*0028*/ 	.byte	0x04, 0x17
        /*002a*/ 	.short	(.L_157 - .L_156)
.L_156:
        /*002c*/ 	.word	0x00000000
        /*0030*/ 	.short	0x0007
        /*0032*/ 	.short	0x0030
        /*0034*/ 	.byte	0x00, 0xf5, 0x21, 0x00


	//----- nvinfo : EIATTR_KPARAM_INFO
	.align		4
.L_157:
        /*0038*/ 	.byte	0x04, 0x17
        /*003a*/ 	.short	(.L_159 - .L_158)
.L_158:
        /*003c*/ 	.word	0x00000000
        /*0040*/ 	.short	0x0006
        /*0042*/ 	.short	0x0028
        /*0044*/ 	.byte	0x00, 0xf5, 0x21, 0x00


	//----- nvinfo : EIATTR_KPARAM_INFO
	.align		4
.L_159:
        /*0048*/ 	.byte	0x04, 0x17
        /*004a*/ 	.short	(.L_161 - .L_160)
.L_160:
        /*004c*/ 	.word	0x00000000
        /*0050*/ 	.short	0x0005
        /*0052*/ 	.short	0x0020
        /*0054*/ 	.byte	0x00, 0xf5, 0x21, 0x00


	//----- nvinfo : EIATTR_KPARAM_INFO
	.align		4
.L_161:
        /*0058*/ 	.byte	0x04, 0x17
        /*005a*/ 	.short	(.L_163 - .L_162)
.L_162:
        /*005c*/ 	.word	0x00000000
        /*0060*/ 	.short	0x0004
        /*0062*/ 	.short	0x0018
        /*0064*/ 	.byte	0x00, 0xf5, 0x21, 0x00


	//----- nvinfo : EIATTR_KPARAM_INFO
	.align		4
.L_163:
        /*0068*/ 	.byte	0x04, 0x17
        /*006a*/ 	.short	(.L_165 - .L_164)
.L_164:
        /*006c*/ 	.word	0x00000000
        /*0070*/ 	.short	0x0003
        /*0072*/ 	.short	0x0010
        /*0074*/ 	.byte	0x00, 0xf5, 0x21, 0x00


	//----- nvinfo : EIATTR_KPARAM_INFO
	.align		4
.L_165:
        /*0078*/ 	.byte	0x04, 0x17
        /*007a*/ 	.short	(.L_167 - .L_166)
.L_166:
        /*007c*/ 	.word	0x00000000
        /*0080*/ 	.short	0x0002
        /*0082*/ 	.short	0x0008
        /*0084*/ 	.byte	0x00, 0xf5, 0x21, 0x00


	//----- nvinfo : EIATTR_KPARAM_INFO
	.align		4
.L_167:
        /*0088*/ 	.byte	0x04, 0x17
        /*008a*/ 	.short	(.L_169 - .L_168)
.L_168:
        /*008c*/ 	.word	0x00000000
        /*0090*/ 	.short	0x0001
        /*0092*/ 	.short	0x0004
        /*0094*/ 	.byte	0x00, 0xf0, 0x11, 0x00


	//----- nvinfo : EIATTR_KPARAM_INFO
	.align		4
.L_169:
        /*0098*/ 	.byte	0x04, 0x17
        /*009a*/ 	.short	(.L_171 - .L_170)
.L_170:
        /*009c*/ 	.word	0x00000000
        /*00a0*/ 	.short	0x0000
        /*00a2*/ 	.short	0x0000
        /*00a4*/ 	.byte	0x00, 0xf0, 0x11, 0x00


	//----- nvinfo : EIATTR_SPARSE_MMA_MASK
	.align		4
.L_171:
        /*00a8*/ 	.byte	0x03, 0x50
        /*00aa*/ 	.short	0x0000


	//----- nvinfo : EIATTR_MAXREG_COUNT
	.align		4
        /*00ac*/ 	.byte	0x03, 0x1b
        /*00ae*/ 	.short	0x00ff


	//----- nvinfo : EIATTR_MERCURY_ISA_VERSION
	.align		4
        /*00b0*/ 	.byte	0x03, 0x5f
        /*00b2*/ 	.short	0x0101


	//----- nvinfo : EIATTR_VRC_CTA_INIT_COUNT
	.align		4
        /*00b4*/ 	.byte	0x02, 0x4a
	.zero		1
	.zero		1


	//----- nvinfo : EIATTR_EXIT_INSTR_OFFSETS
	.align		4
        /*00b8*/ 	.byte	0x04, 0x1c
        /*00ba*/ 	.short	(.L_173 - .L_172)


	//   ....[0]....
.L_172:
        /*00bc*/ 	.word	0x00000200


	//   ....[1]....
        /*00c0*/ 	.word	0x000011c0


	//----- nvinfo : EIATTR_CRS_STACK_SIZE
	.align		4
.L_173:
        /*00c4*/ 	.byte	0x04, 0x1e
        /*00c6*/ 	.short	(.L_175 - .L_174)
.L_174:
        /*00c8*/ 	.word	0x00000000


	//----- nvinfo : EIATTR_CBANK_PARAM_SIZE
	.align		4
.L_175:
        /*00cc*/ 	.byte	0x03, 0x19
        /*00ce*/ 	.short	0x0048


	//----- nvinfo : EIATTR_PARAM_CBANK
	.align		4
        /*00d0*/ 	.byte	0x04, 0x0a
        /*00d2*/ 	.short	(.L_177 - .L_176)
	.align		4
.L_176:
        /*00d4*/ 	.word	index@(.nv.constant0._Z24bev_pool_baseline_kerneliiPKfS0_PKiS2_S2_S2_S2_Pf)
        /*00d8*/ 	.short	0x0380
        /*00da*/ 	.short	0x0048


	//----- nvinfo : EIATTR_SW_WAR
	.align		4
.L_177:
        /*00dc*/ 	.byte	0x04, 0x36
        /*00de*/ 	.short	(.L_179 - .L_178)
.L_178:
        /*00e0*/ 	.word	0x00000008
.L_179:


//--------------------- .nv.callgraph             --------------------------
	.section	.nv.callgraph,"",@"SHT_CUDA_CALLGRAPH"
	.align	4
	.sectionentsize	8
	.align		4
        /*0000*/ 	.word	0x00000000
	.align		4
        /*0004*/ 	.word	0xffffffff
	.align		4
        /*0008*/ 	.word	0x00000000
	.align		4
        /*000c*/ 	.word	0xfffffffe
	.align		4
        /*0010*/ 	.word	0x00000000
	.align		4
        /*0014*/ 	.word	0xfffffffd
	.align		4
        /*0018*/ 	.word	0x00000000
	.align		4
        /*001c*/ 	.word	0xfffffffc


//--------------------- .text._Z15bev_pool_kernelI6__halfS0_Li2ELi2EEviiPKT_S3_PKiS5_S5_S5_S5_PS1_ --------------------------
	.section	.text._Z15bev_pool_kernelI6__halfS0_Li2ELi2EEviiPKT_S3_PKiS5_S5_S5_S5_PS1_,"ax",@progbits
	.align	128
        .global         _Z15bev_pool_kernelI6__halfS0_Li2ELi2EEviiPKT_S3_PKiS5_S5_S5_S5_PS1_
        .type           _Z15bev_pool_kernelI6__halfS0_Li2ELi2EEviiPKT_S3_PKiS5_S5_S5_S5_PS1_,@function
        .size           _Z15bev_pool_kernelI6__halfS0_Li2ELi2EEviiPKT_S3_PKiS5_S5_S5_S5_PS1_,(.L_x_75 - _Z15bev_pool_kernelI6__halfS0_Li2ELi2EEviiPKT_S3_PKiS5_S5_S5_S5_PS1_)
        .other          _Z15bev_pool_kernelI6__halfS0_Li2ELi2EEviiPKT_S3_PKiS5_S5_S5_S5_PS1_,@"STO_CUDA_ENTRY STV_DEFAULT"
_Z15bev_pool_kernelI6__halfS0_Li2ELi2EEviiPKT_S3_PKiS5_S5_S5_S5_PS1_:
.text._Z15bev_pool_kernelI6__halfS0_Li2ELi2EEviiPKT_S3_PKiS5_S5_S5_S5_PS1_:
[----:B------:R-:W-:Y:S01]  /*0000*/  LDC R1, c[0x0][0x37c] ;  /* 0x0000df00ff017b82 */ /* 0x000fe20000000800 */
[----:B------:R-:W0:Y:S07]  /*0010*/  S2R R5, SR_TID.Y ;  /* 0x0000000000057919 */ /* 0x000e2e0000002200 */
[----:B------:R-:W1:Y:S01]  /*0020*/  LDC R3, c[0x0][0x360] ;  /* 0x0000d800ff037b82 */ /* 0x000e620000000800 */
[----:B------:R-:W2:Y:S01]  /*0030*/  LDCU UR5, c[0x0][0x384] ;  /* 0x00007080ff0577ac */ /* 0x000ea20008000800 */
[----:B------:R-:W1:Y:S06]  /*0040*/  S2R R2, SR_TID.X ;  /* 0x0000000000027919 */ /* 0x000e6c0000002100 */
[----:B------:R-:W0:Y:S08]  /*0050*/  S2UR UR4, SR_CTAID.Y ;  /* 0x00000000000479c3 */ /* 0x000e300000002600 */
[----:B------:R-:W0:Y:S02]  /*0060*/  LDC R0, c[0x0][0x364] ;  /* 0x0000d900ff007b82 */ /* 0x000e240000000800 */
[----:B0-----:R-:W-:-:S06]  /*0070*/  IMAD R0, R0, UR4, R5 ;  /* 0x0000000400007c24 */ /* 0x001fcc000f8e0205 */
[----:B------:R-:W1:Y:S01]  /*0080*/  S2UR UR4, SR_CTAID.X ;  /* 0x00000000000479c3 */ /* 0x000e620000002500 */
[----:B------:R-:W-:-:S05]  /*0090*/  IMAD.SHL.U32 R5, R0, 0x2, RZ ;  /* 0x0000000200057824 */ /* 0x000fca00078e00ff */
[----:B--2---:R-:W-:-:S05]  /*00a0*/  VIMNMX R0, PT, PT, R5, UR5, !PT ;  /* 0x0000000505007c48 */ /* 0x004fca000ffe0100 */
[----:B------:R-:W-:-:S05]  /*00b0*/  IMAD.IADD R0, R0, 0x1, -R5 ;  /* 0x0000000100007824 */ /* 0x000fca00078e0a05 */
[----:B------:R-:W-:Y:S01]  /*00c0*/  ISETP.NE.AND P0, PT, R0, RZ, PT ;  /* 0x000000ff0000720c */ /* 0x000fe20003f05270 */
[----:B-1----:R-:W-:-:S12]  /*00d0*/  IMAD R3, R3, UR4, R2 ;  /* 0x0000000403037c24 */ /* 0x002fd8000f8e0202 */
[----:B------:R-:W-:Y:S05]  /*00e0*/  @!P0 EXIT ;  /* 0x000000000000894d */ /* 0x000fea0003800000 */
[----:B------:R-:W0:Y:S01]  /*00f0*/  LDC.64 R10, c[0x0][0x3b8] ;  /* 0x0000ee00ff0a7b82 */ /* 0x000e220000000a00 */
[----:B------:R-:W1:Y:S01]  /*0100*/  LDCU.64 UR4, c[0x0][0x358] ;  /* 0x00006b00ff0477ac */ /* 0x000e620008000a00 */
[----:B------:R-:W2:Y:S06]  /*0110*/  LDCU UR7, c[0x0][0x380] ;  /* 0x00007000ff0777ac */ /* 0x000eac0008000800 */
[----:B------:R-:W3:Y:S01]  /*0120*/  LDC.64 R12, c[0x0][0x3b0] ;  /* 0x0000ec00ff0c7b82 */ /* 0x000ee20000000a00 */
[----:B0-----:R-:W-:-:S05]  /*0130*/  IMAD.WIDE.U32 R10, R5, 0x4, R10 ;  /* 0x00000004050a7825 */ /* 0x001fca00078e000a */
[----:B-1----:R-:W4:Y:S01]  /*0140*/  LDG.E.CONSTANT R21, desc[UR4][R10.64] ;  /* 0x000000040a157981 */ /* 0x002f22000c1e9900 */
[----:B---3--:R-:W-:-:S05]  /*0150*/  IMAD.WIDE.U32 R12, R5, 0x4, R12 ;  /* 0x00000004050c7825 */ /* 0x008fca00078e000c */
[----:B------:R0:W5:Y:S01]  /*0160*/  LDG.E.CONSTANT R2, desc[UR4][R12.64] ;  /* 0x000000040c027981 */ /* 0x000162000c1e9900 */
[----:B------:R-:W-:Y:S01]  /*0170*/  BSSY.RECONVERGENT B0, `(.L_x_0) ;  /* 0x0000103000007945 */ /* 0x000fe20003800200 */
[----:B------:R-:W-:Y:S02]  /*0180*/  SHF.L.U32 R3, R3, 0x1, RZ ;  /* 0x0000000103037819 */ /* 0x000fe400000006ff */
[----:B------:R-:W-:Y:S02]  /*0190*/  PRMT R4, RZ, 0x7610, R4 ;  /* 0x00007610ff047816 */ /* 0x000fe40000000004 */
[----:B------:R-:W-:Y:S02]  /*01a0*/  PRMT R5, RZ, 0x7610, R5 ;  /* 0x00007610ff057816 */ /* 0x000fe40000000005 */
[----:B------:R-:W-:Y:S02]  /*01b0*/  PRMT R6, RZ, 0x7610, R6 ;  /* 0x00007610ff067816 */ /* 0x000fe40000000006 */
[----:B----4-:R-:W-:-:S13]  /*01c0*/  ISETP.GE.AND P0, PT, R21, 0x1, PT ;  /* 0x000000011500780c */ /* 0x010fda0003f06270 */
[----:B0-2---:R-:W-:Y:S05]  /*01d0*/  @!P0 BRA `(.L_x_1) ;  /* 0x0000000c00f08947 */ /* 0x005fea0003800000 */
[C---:B------:R-:W-:Y:S01]  /*01e0*/  ISETP.GE.U32.AND P0, PT, R21.reuse, 0x4, PT ;  /* 0x000000041500780c */ /* 0x040fe20003f06070 */
[----:B------:R-:W-:Y:S01]  /*01f0*/  BSSY.RECONVERGENT B1, `(.L_x_2) ;  /* 0x00000b1000017945 */ /* 0x000fe20003800200 */
[----:B------:R-:W-:Y:S01]  /*0200*/  LOP3.LUT R7, R21, 0x3, RZ, 0xc0, !PT ;  /* 0x0000000315077812 */ /* 0x000fe200078ec0ff */
[----:B------:R-:W-:Y:S01]  /*0210*/  IMAD.MOV.U32 R9, RZ, RZ, RZ ;  /* 0x000000ffff097224 */ /* 0x000fe200078e00ff */
[----:B------:R-:W-:Y:S02]  /*0220*/  PRMT R5, RZ, 0x7610, R5 ;  /* 0x00007610ff057816 */ /* 0x000fe40000000005 */
[----:B------:R-:W-:-:S07]  /*0230*/  PRMT R6, RZ, 0x7610, R6 ;  /* 0x00007610ff067816 */ /* 0x000fce0000000006 */
[----:B------:R-:W-:Y:S05]  /*0240*/  @!P0 BRA `(.L_x_3) ;  /* 0x0000000800ac8947 */ /* 0x000fea0003800000 */
[----:B------:R-:W0:Y:S01]  /*0250*/  LDCU UR6, c[0x0][0x380] ;  /* 0x00007000ff0677ac */ /* 0x000e220008000800 */
[----:B------:R-:W1:Y:S01]  /*0260*/  LDC.64 R14, c[0x0][0x3a0] ;  /* 0x0000e800ff0e7b82 */ /* 0x000e620000000a00 */
[----:B------:R-:W-:-:S07]  /*0270*/  VIADD R8, R3, 0x1 ;  /* 0x0000000103087836 */ /* 0x000fce0000000000 */
[----:B------:R-:W2:Y:S08]  /*0280*/  LDC.64 R22, c[0x0][0x398] ;  /* 0x0000e600ff167b82 */ /* 0x000eb00000000a00 */
[----:B------:R-:W3:Y:S01]  /*0290*/  LDC.64 R16, c[0x0][0x388] ;  /* 0x0000e200ff107b82 */ /* 0x000ee20000000a00 */
[----:B0-----:R-:W-:Y:S02]  /*02a0*/  ISETP.GE.AND P1, PT, R8, UR6, PT ;  /* 0x0000000608007c0c */ /* 0x001fe4000bf26270 */
[----:B------:R-:W-:Y:S01]  /*02b0*/  ISETP.GE.AND P0, PT, R3, UR6, PT ;  /* 0x0000000603007c0c */ /* 0x000fe2000bf06270 */
[----:B-1---5:R-:W-:-:S10]  /*02c0*/  IMAD.WIDE R14, R2, 0x4, R14 ;  /* 0x00000004020e7825 */ /* 0x022fd400078e020e */
[----:B------:R-:W4:Y:S01]  /*02d0*/  @!P1 LDG.E.CONSTANT R5, desc[UR4][R14.64] ;  /* 0x000000040e059981 */ /* 0x000f22000c1e9900 */
[----:B------:R-:W0:Y:S01]  /*02e0*/  @!P1 LDC.64 R18, c[0x0][0x390] ;  /* 0x0000e400ff129b82 */ /* 0x000e220000000a00 */
[----:B--2---:R-:W-:Y:S02]  /*02f0*/  IMAD.WIDE R22, R2, 0x4, R22 ;  /* 0x0000000402167825 */ /* 0x004fe400078e0216 */
[----:B------:R-:W2:Y:S04]  /*0300*/  @!P0 LDG.E.CONSTANT R6, desc[UR4][R14.64] ;  /* 0x000000040e068981 */ /* 0x000ea8000c1e9900 */
[----:B------:R-:W3:Y:S01]  /*0310*/  LDG.E.CONSTANT R29, desc[UR4][R22.64] ;  /* 0x00000004161d7981 */ /* 0x000ee2000c1e9900 */
[----:B------:R-:W1:Y:S01]  /*0320*/  @!P0 LDC.64 R24, c[0x0][0x390] ;  /* 0x0000e400ff188b82 */ /* 0x000e620000000a00 */
[----:B------:R-:W-:-:S02]  /*0330*/  SHF.R.S32.HI R20, RZ, 0x1f, R3 ;  /* 0x0000001fff147819 */ /* 0x000fc40000011403 */
[----:B------:R-:W2:Y:S04]  /*0340*/  @!P0 LDG.E.CONSTANT R30, desc[UR4][R14.64+0x4] ;  /* 0x000004040e1e8981 */ /* 0x000ea8000c1e9900 */
[----:B------:R-:W2:Y:S01]  /*0350*/  LDG.E.CONSTANT R27, desc[UR4][R22.64+0x4] ;  /* 0x00000404161b7981 */ /* 0x000ea2000c1e9900 */
[----:B----4-:R-:W-:-:S05]  /*0360*/  @!P1 IMAD R5, R5, UR6, RZ ;  /* 0x0000000605059c24 */ /* 0x010fca000f8e02ff */
[----:B------:R-:W-:Y:S01]  /*0370*/  @!P1 IADD3 R9, P2, PT, R3, R5, RZ ;  /* 0x0000000503099210 */ /* 0x000fe20007f5e0ff */
[----:B---3--:R-:W-:-:S03]  /*0380*/  IMAD.WIDE R28, R29, 0x2, R16 ;  /* 0x000000021d1c7825 */ /* 0x008fc600078e0210 */
[----:B------:R-:W-:Y:S02]  /*0390*/  @!P1 LEA.HI.X.SX32 R26, R5, R20, 0x1, P2 ;  /* 0x00000014051a9211 */ /* 0x000fe400010f0eff */
[C---:B0-----:R-:W-:Y:S01]  /*03a0*/  @!P1 LEA R18, P2, R9.reuse, R18, 0x1 ;  /* 0x0000001209129211 */ /* 0x041fe200078408ff */
[----:B--2---:R-:W-:Y:S01]  /*03b0*/  @!P0 IMAD R5, R6, UR6, R3 ;  /* 0x0000000606058c24 */ /* 0x004fe2000f8e0203 */
[----:B------:R-:W2:Y:S02]  /*03c0*/  LDG.E.U16.CONSTANT R28, desc[UR4][R28.64] ;  /* 0x000000041c1c7981 */ /* 0x000ea4000c1e9500 */
[----:B------:R-:W-:Y:S01]  /*03d0*/  @!P1 LEA.HI.X R19, R9, R19, R26, 0x1, P2 ;  /* 0x0000001309139211 */ /* 0x000fe200010f0c1a */
[----:B-1----:R-:W-:Y:S01]  /*03e0*/  @!P0 IMAD.WIDE R24, R5, 0x2, R24 ;  /* 0x0000000205188825 */ /* 0x002fe200078e0218 */
[----:B------:R-:W3:Y:S05]  /*03f0*/  @!P1 LDG.E.CONSTANT R26, desc[UR4][R14.64+0x4] ;  /* 0x000004040e1a9981 */ /* 0x000eea000c1e9900 */
[----:B------:R-:W2:Y:S04]  /*0400*/  @!P0 LDG.E.U16.CONSTANT R25, desc[UR4][R24.64] ;  /* 0x0000000418198981 */ /* 0x000ea8000c1e9500 */
[----:B------:R-:W4:Y:S04]  /*0410*/  @!P1 LDG.E.U16.CONSTANT R19, desc[UR4][R18.64+0x2] ;  /* 0x0000020412139981 */ /* 0x000f28000c1e9500 */
[----:B------:R-:W3:Y:S01]  /*0420*/  @!P1 LDG.E.CONSTANT R9, desc[UR4][R14.64+0x8] ;  /* 0x000008040e099981 */ /* 0x000ee2000c1e9900 */
[----:B------:R-:W-:-:S02]  /*0430*/  PRMT R6, RZ, 0x7610, R6 ;  /* 0x00007610ff067816 */ /* 0x000fc40000000006 */
[----:B------:R-:W-:Y:S01]  /*0440*/  PRMT R5, RZ, 0x7610, R5 ;  /* 0x00007610ff057816 */ /* 0x000fe20000000005 */
[C---:B--2---:R-:W-:Y:S02]  /*0450*/  @!P0 HFMA2 R6, R28.reuse.H0_H0, R25.H0_H0, RZ.H0_H0 ;  /* 0x200000191c068231 */ /* 0x044fe400000408ff */
[----:B----4-:R-:W-:Y:S02]  /*0460*/  @!P1 HFMA2 R5, R28.H0_H0, R19.H0_H0, RZ.H0_H0 ;  /* 0x200000131c059231 */ /* 0x010fe400000408ff */
[----:B------:R-:W0:Y:S08]  /*0470*/  @!P0 LDC.64 R28, c[0x0][0x390] ;  /* 0x0000e400ff1c8b82 */ /* 0x000e300000000a00 */
[----:B------:R-:W1:Y:S01]  /*0480*/  @!P1 LDC.64 R18, c[0x0][0x390] ;  /* 0x0000e400ff129b82 */ /* 0x000e620000000a00 */
[----:B---3--:R-:W-:-:S02]  /*0490*/  @!P1 IMAD R26, R26, UR6, RZ ;  /* 0x000000061a1a9c24 */ /* 0x008fc4000f8e02ff */
[----:B------:R-:W-:-:S03]  /*04a0*/  @!P0 IMAD R25, R30, UR6, R3 ;  /* 0x000000061e198c24 */ /* 0x000fc6000f8e0203 */
[----:B------:R-:W-:Y:S01]  /*04b0*/  @!P1 IADD3 R24, P2, PT, R3, R26, RZ ;  /* 0x0000001a03189210 */ /* 0x000fe20007f5e0ff */
[----:B0-----:R-:W-:-:S03]  /*04c0*/  @!P0 IMAD.WIDE R28, R25, 0x2, R28 ;  /* 0x00000002191c8825 */ /* 0x001fc600078e021c */
[----:B------:R-:W-:Y:S02]  /*04d0*/  @!P1 LEA.HI.X.SX32 R25, R26, R20, 0x1, P2 ;  /* 0x000000141a199211 */ /* 0x000fe400010f0eff */
[----:B-1----:R-:W-:-:S04]  /*04e0*/  @!P1 LEA R30, P2, R24, R18, 0x1 ;  /* 0x00000012181e9211 */ /* 0x002fc800078408ff */
[----:B------:R-:W-:Y:S02]  /*04f0*/  @!P1 LEA.HI.X R31, R24, R19, R25, 0x1, P2 ;  /* 0x00000013181f9211 */ /* 0x000fe400010f0c19 */
[----:B------:R-:W0:Y:S01]  /*0500*/  @!P1 LDC.64 R18, c[0x0][0x390] ;  /* 0x0000e400ff129b82 */ /* 0x000e220000000a00 */
[----:B------:R-:W-:Y:S01]  /*0510*/  @!P1 IMAD R9, R9, UR6, RZ ;  /* 0x0000000609099c24 */ /* 0x000fe2000f8e02ff */
[----:B------:R-:W2:Y:S04]  /*0520*/  @!P0 LDG.E.U16.CONSTANT R25, desc[UR4][R28.64] ;  /* 0x000000041c198981 */ /* 0x000ea8000c1e9500 */
[----:B------:R-:W-:Y:S01]  /*0530*/  @!P1 IADD3 R32, P2, PT, R3, R9, RZ ;  /* 0x0000000903209210 */ /* 0x000fe20007f5e0ff */
[----:B------:R-:W-:Y:S01]  /*0540*/  IMAD.WIDE R26, R27, 0x2, R16 ;  /* 0x000000021b1a7825 */ /* 0x000fe200078e0210 */
[----:B------:R-:W3:Y:S02]  /*0550*/  @!P1 LDG.E.U16.CONSTANT R24, desc[UR4][R30.64+0x2] ;  /* 0x000002041e189981 */ /* 0x000ee4000c1e9500 */
[----:B------:R-:W-:-:S02]  /*0560*/  @!P1 LEA.HI.X.SX32 R9, R9, R20, 0x1, P2 ;  /* 0x0000001409099211 */ /* 0x000fc400010f0eff */
[----:B------:R-:W4:Y:S04]  /*0570*/  @!P1 LDG.E.CONSTANT R29, desc[UR4][R14.64+0xc] ;  /* 0x00000c040e1d9981 */ /* 0x000f28000c1e9900 */
[----:B------:R-:W2:Y:S01]  /*0580*/  LDG.E.U16.CONSTANT R26, desc[UR4][R26.64] ;  /* 0x000000041a1a7981 */ /* 0x000ea2000c1e9500 */
[----:B0-----:R-:W-:-:S03]  /*0590*/  @!P1 LEA R34, P2, R32, R18, 0x1 ;  /* 0x0000001220229211 */ /* 0x001fc600078408ff */
[----:B------:R-:W3:Y:S01]  /*05a0*/  @!P0 LDG.E.CONSTANT R27, desc[UR4][R14.64+0xc] ;  /* 0x00000c040e1b8981 */ /* 0x000ee2000c1e9900 */
[----:B------:R-:W-:-:S03]  /*05b0*/  @!P1 LEA.HI.X R35, R32, R19, R9, 0x1, P2 ;  /* 0x0000001320239211 */ /* 0x000fc600010f0c09 */
[----:B------:R0:W4:Y:S01]  /*05c0*/  @!P0 LDG.E.CONSTANT R32, desc[UR4][R14.64+0x8] ;  /* 0x000008040e208981 */ /* 0x000122000c1e9900 */
[----:B------:R-:W1:Y:S03]  /*05d0*/  @!P0 LDC.64 R18, c[0x0][0x390] ;  /* 0x0000e400ff128b82 */ /* 0x000e660000000a00 */
[----:B------:R-:W2:Y:S05]  /*05e0*/  @!P1 LDG.E.U16.CONSTANT R28, desc[UR4][R34.64+0x2] ;  /* 0x00000204221c9981 */ /* 0x000eaa000c1e9500 */
[----:B0-----:R-:W0:Y:S01]  /*05f0*/  @!P0 LDC.64 R14, c[0x0][0x390] ;  /* 0x0000e400ff0e8b82 */ /* 0x001e220000000a00 */
[----:B----4-:R-:W-:-:S04]  /*0600*/  @!P0 IMAD R9, R32, UR6, R3 ;  /* 0x0000000620098c24 */ /* 0x010fc8000f8e0203 */
[----:B-1----:R-:W-:Y:S02]  /*0610*/  @!P0 IMAD.WIDE R18, R9, 0x2, R18 ;  /* 0x0000000209128825 */ /* 0x002fe400078e0212 */
[----:B------:R-:W4:Y:S02]  /*0620*/  LDG.E.CONSTANT R9, desc[UR4][R22.64+0x8] ;  /* 0x0000080416097981 */ /* 0x000f24000c1e9900 */
[----:B------:R-:W-:Y:S02]  /*0630*/  @!P1 IMAD R29, R29, UR6, RZ ;  /* 0x000000061d1d9c24 */ /* 0x000fe4000f8e02ff */
[----:B---3--:R-:W-:Y:S01]  /*0640*/  @!P0 IMAD R27, R27, UR6, R3 ;  /* 0x000000061b1b8c24 */ /* 0x008fe2000f8e0203 */
[----:B------:R-:W3:Y:S04]  /*0650*/  @!P0 LDG.E.U16.CONSTANT R19, desc[UR4][R18.64] ;  /* 0x0000000412138981 */ /* 0x000ee8000c1e9500 */
[----:B------:R-:W2:Y:S01]  /*0660*/  LDG.E.CONSTANT R23, desc[UR4][R22.64+0xc] ;  /* 0x00000c0416177981 */ /* 0x000ea2000c1e9900 */
[----:B----4-:R-:W-:-:S04]  /*0670*/  IMAD.WIDE R32, R9, 0x2, R16 ;  /* 0x0000000209207825 */ /* 0x010fc800078e0210 */
[----:B--2---:R-:W-:Y:S01]  /*0680*/  IMAD.WIDE R30, R23, 0x2, R16 ;  /* 0x00000002171e7825 */ /* 0x004fe200078e0210 */
[----:B------:R-:W-:Y:S01]  /*0690*/  @!P1 IADD3 R9, P2, PT, R3, R29, RZ ;  /* 0x0000001d03099210 */ /* 0x000fe20007f5e0ff */
[----:B------:R-:W1:Y:S01]  /*06a0*/  @!P1 LDC.64 R16, c[0x0][0x390] ;  /* 0x0000e400ff109b82 */ /* 0x000e620000000a00 */
[----:B------:R-:W3:Y:S01]  /*06b0*/  LDG.E.U16.CONSTANT R18, desc[UR4][R32.64] ;  /* 0x0000000420127981 */ /* 0x000ee2000c1e9500 */
[----:B0-----:R-:W-:Y:S01]  /*06c0*/  @!P0 IMAD.WIDE R22, R27, 0x2, R14 ;  /* 0x000000021b168825 */ /* 0x001fe200078e020e */
[----:B------:R-:W-:Y:S02]  /*06d0*/  @!P1 LEA.HI.X.SX32 R14, R29, R20, 0x1, P2 ;  /* 0x000000141d0e9211 */ /* 0x000fe400010f0eff */
[----:B------:R-:W2:Y:S04]  /*06e0*/  LDG.E.U16.CONSTANT R30, desc[UR4][R30.64] ;  /* 0x000000041e1e7981 */ /* 0x000ea8000c1e9500 */
[----:B------:R0:W2:Y:S01]  /*06f0*/  @!P0 LDG.E.U16.CONSTANT R23, desc[UR4][R22.64] ;  /* 0x0000000416178981 */ /* 0x0000a2000c1e9500 */
[----:B-1----:R-:W-:-:S04]  /*0700*/  @!P1 LEA R16, P2, R9, R16, 0x1 ;  /* 0x0000001009109211 */ /* 0x002fc800078408ff */
[----:B------:R-:W-:-:S05]  /*0710*/  @!P1 LEA.HI.X R17, R9, R17, R14, 0x1, P2 ;  /* 0x0000001109119211 */ /* 0x000fca00010f0c0e */
[----:B------:R-:W4:Y:S01]  /*0720*/  @!P1 LDG.E.U16.CONSTANT R16, desc[UR4][R16.64+0x2] ;  /* 0x0000020410109981 */ /* 0x000f22000c1e9500 */
[----:B------:R-:W-:-:S04]  /*0730*/  LOP3.LUT R9, R21, 0x7ffffffc, RZ, 0xc0, !PT ;  /* 0x7ffffffc15097812 */ /* 0x000fc800078ec0ff */
[----:B0-----:R-:W-:-:S04]  /*0740*/  IADD3 R22, PT, PT, -R9, 0x4, RZ ;  /* 0x0000000409167810 */ /* 0x001fc80007ffe1ff */
[----:B------:R-:W-:Y:S01]  /*0750*/  ISETP.NE.AND P2, PT, R22, RZ, PT ;  /* 0x000000ff1600720c */ /* 0x000fe20003f45270 */
[C---:B------:R-:W-:Y:S02]  /*0760*/  @!P0 HFMA2 R6, R26.reuse.H0_H0, R25.H0_H0, R6.H0_H0 ;  /* 0x200000191a068231 */ /* 0x040fe40000040806 */
[----:B------:R-:W-:Y:S02]  /*0770*/  @!P1 HFMA2 R5, R26.H0_H0, R24.H0_H0, R5.H0_H0 ;  /* 0x200000181a059231 */ /* 0x000fe40000040805 */
[C---:B---3--:R-:W-:Y:S02]  /*0780*/  @!P0 HFMA2 R6, R18.reuse.H0_H0, R19.H0_H0, R6.H0_H0 ;  /* 0x2000001312068231 */ /* 0x048fe40000040806 */
[----:B------:R-:W-:Y:S02]  /*0790*/  @!P1 HFMA2 R5, R18.H0_H0, R28.H0_H0, R5.H0_H0 ;  /* 0x2000001c12059231 */ /* 0x000fe40000040805 */
[C---:B--2---:R-:W-:Y:S02]  /*07a0*/  @!P0 HFMA2 R6, R30.reuse.H0_H0, R23.H0_H0, R6.H0_H0 ;  /* 0x200000171e068231 */ /* 0x044fe40000040806 */
[----:B----4-:R-:W-:-:S02]  /*07b0*/  @!P1 HFMA2 R5, R30.H0_H0, R16.H0_H0, R5.H0_H0 ;  /* 0x200000101e059231 */ /* 0x010fc40000040805 */
[----:B------:R-:W-:Y:S05]  /*07c0*/  @!P2 BRA `(.L_x_3) ;  /* 0x00000004004ca947 */ /* 0x000fea0003800000 */
[----:B------:R-:W-:-:S07]  /*07d0*/  IADD3 R21, PT, PT, R2, 0x4, RZ ;  /* 0x0000000402157810 */ /* 0x000fce0007ffe0ff */
.L_x_4:
[----:B------:R-:W0:Y:S01]  /*07e0*/  LDC.64 R14, c[0x0][0x3a0] ;  /* 0x0000e800ff0e7b82 */ /* 0x000e220000000a00 */
[----:B------:R-:W-:-:S13]  /*07f0*/  ISETP.GE.AND P1, PT, R8, UR7, PT ;  /* 0x0000000708007c0c */ /* 0x000fda000bf26270 */
[----:B------:R-:W1:Y:S01]  /*0800*/  @!P1 LDC.64 R16, c[0x0][0x390] ;  /* 0x0000e400ff109b82 */ /* 0x000e620000000a00 */
[----:B0-----:R-:W-:-:S05]  /*0810*/  IMAD.WIDE R14, R21, 0x4, R14 ;  /* 0x00000004150e7825 */ /* 0x001fca00078e020e */
[----:B------:R-:W2:Y:S04]  /*0820*/  @!P1 LDG.E.CONSTANT R18, desc[UR4][R14.64] ;  /* 0x000000040e129981 */ /* 0x000ea8000c1e9900 */
[----:B------:R-:W3:Y:S04]  /*0830*/  @!P1 LDG.E.CONSTANT R25, desc[UR4][R14.64+0x4] ;  /* 0x000004040e199981 */ /* 0x000ee8000c1e9900 */
[----:B------:R-:W4:Y:S04]  /*0840*/  @!P1 LDG.E.CONSTANT R23, desc[UR4][R14.64+0x8] ;  /* 0x000008040e179981 */ /* 0x000f28000c1e9900 */
[----:B------:R-:W5:Y:S04]  /*0850*/  @!P0 LDG.E.CONSTANT R26, desc[UR4][R14.64] ;  /* 0x000000040e1a8981 */ /* 0x000f68000c1e9900 */
[----:B------:R-:W5:Y:S01]  /*0860*/  @!P0 LDG.E.CONSTANT R24, desc[UR4][R14.64+0x4] ;  /* 0x000004040e188981 */ /* 0x000f62000c1e9900 */
[----:B--2---:R-:W-:-:S02]  /*0870*/  @!P1 IMAD R18, R18, UR7, RZ ;  /* 0x0000000712129c24 */ /* 0x004fc4000f8e02ff */
[----:B---3--:R-:W-:-:S03]  /*0880*/  @!P1 IMAD R27, R25, UR7, RZ ;  /* 0x00000007191b9c24 */ /* 0x008fc6000f8e02ff */
[----:B------:R-:W-:-:S04]  /*0890*/  @!P1 IADD3 R19, P2, PT, R3, R18, RZ ;  /* 0x0000001203139210 */ /* 0x000fc80007f5e0ff */
[----:B------:R-:W-:Y:S02]  /*08a0*/  @!P1 LEA.HI.X.SX32 R18, R18, R20, 0x1, P2 ;  /* 0x0000001412129211 */ /* 0x000fe400010f0eff */
[----:B-1----:R-:W-:-:S04]  /*08b0*/  @!P1 LEA R16, P2, R19, R16, 0x1 ;  /* 0x0000001013109211 */ /* 0x002fc800078408ff */
[----:B------:R-:W-:Y:S02]  /*08c0*/  @!P1 LEA.HI.X R17, R19, R17, R18, 0x1, P2 ;  /* 0x0000001113119211 */ /* 0x000fe400010f0c12 */
[----:B------:R-:W0:Y:S01]  /*08d0*/  @!P1 LDC.64 R18, c[0x0][0x390] ;  /* 0x0000e400ff129b82 */ /* 0x000e220000000a00 */
[----:B------:R-:W-:-:S04]  /*08e0*/  @!P1 IADD3 R25, P2, PT, R3, R27, RZ ;  /* 0x0000001b03199210 */ /* 0x000fc80007f5e0ff */
[----:B------:R-:W-:Y:S02]  /*08f0*/  @!P1 LEA.HI.X.SX32 R30, R27, R20, 0x1, P2 ;  /* 0x000000141b1e9211 */ /* 0x000fe400010f0eff */
[----:B0-----:R-:W-:-:S04]  /*0900*/  @!P1 LEA R28, P2, R25, R18, 0x1 ;  /* 0x00000012191c9211 */ /* 0x001fc800078408ff */
[----:B------:R-:W-:Y:S01]  /*0910*/  @!P1 LEA.HI.X R29, R25, R19, R30, 0x1, P2 ;  /* 0x00000013191d9211 */ /* 0x000fe200010f0c1e */
[----:B----4-:R-:W-:Y:S01]  /*0920*/  @!P1 IMAD R25, R23, UR7, RZ ;  /* 0x0000000717199c24 */ /* 0x010fe2000f8e02ff */
[----:B------:R-:W0:Y:S01]  /*0930*/  @!P1 LDC.64 R18, c[0x0][0x390] ;  /* 0x0000e400ff129b82 */ /* 0x000e220000000a00 */
[----:B-----5:R-:W-:Y:S02]  /*0940*/  @!P0 IMAD R31, R26, UR7, R3 ;  /* 0x000000071a1f8c24 */ /* 0x020fe4000f8e0203 */
[----:B------:R-:W2:Y:S01]  /*0950*/  @!P1 LDG.E.U16.CONSTANT R28, desc[UR4][R28.64+0x2] ;  /* 0x000002041c1c9981 */ /* 0x000ea2000c1e9500 */
[----:B------:R-:W-:-:S04]  /*0960*/  @!P1 IADD3 R23, P2, PT, R3, R25, RZ ;  /* 0x0000001903179210 */ /* 0x000fc80007f5e0ff */
[----:B------:R-:W-:Y:S01]  /*0970*/  @!P1 LEA.HI.X.SX32 R25, R25, R20, 0x1, P2 ;  /* 0x0000001419199211 */ /* 0x000fe200010f0eff */
[----:B------:R-:W1:Y:S01]  /*0980*/  LDC.64 R26, c[0x0][0x398] ;  /* 0x0000e600ff1a7b82 */ /* 0x000e620000000a00 */
[----:B0-----:R-:W-:-:S04]  /*0990*/  @!P1 LEA R18, P2, R23, R18, 0x1 ;  /* 0x0000001217129211 */ /* 0x001fc800078408ff */
[----:B------:R-:W-:Y:S02]  /*09a0*/  @!P1 LEA.HI.X R19, R23, R19, R25, 0x1, P2 ;  /* 0x0000001317139211 */ /* 0x000fe400010f0c19 */
[----:B------:R0:W3:Y:S01]  /*09b0*/  @!P1 LDG.E.U16.CONSTANT R23, desc[UR4][R16.64+0x2] ;  /* 0x0000020410179981 */ /* 0x0000e2000c1e9500 */
[----:B------:R-:W-:Y:S02]  /*09c0*/  @!P0 IMAD R25, R24, UR7, R3 ;  /* 0x0000000718198c24 */ /* 0x000fe4000f8e0203 */
[----:B-1----:R-:W-:Y:S01]  /*09d0*/  IMAD.WIDE R26, R21, 0x4, R26 ;  /* 0x00000004151a7825 */ /* 0x002fe200078e021a */
[----:B------:R-:W4:Y:S01]  /*09e0*/  @!P1 LDG.E.U16.CONSTANT R18, desc[UR4][R18.64+0x2] ;  /* 0x0000020412129981 */ /* 0x000f22000c1e9500 */
[----:B0-----:R-:W0:Y:S02]  /*09f0*/  @!P0 LDC.64 R16, c[0x0][0x390] ;  /* 0x0000e400ff108b82 */ /* 0x001e240000000a00 */
[----:B0-----:R-:W-:-:S06]  /*0a00*/  @!P0 IMAD.WIDE R30, R31, 0x2, R16 ;  /* 0x000000021f1e8825 */ /* 0x001fcc00078e0210 */
[----:B------:R-:W0:Y:S01]  /*0a10*/  @!P0 LDC.64 R16, c[0x0][0x390] ;  /* 0x0000e400ff108b82 */ /* 0x000e220000000a00 */
[----:B------:R-:W5:Y:S04]  /*0a20*/  @!P0 LDG.E.U16.CONSTANT R19, desc[UR4][R30.64] ;  /* 0x000000041e138981 */ /* 0x000f68000c1e9500 */
[----:B------:R-:W2:Y:S01]  /*0a30*/  LDG.E.CONSTANT R31, desc[UR4][R26.64+0x4] ;  /* 0x000004041a1f7981 */ /* 0x000ea2000c1e9900 */
[----:B0-----:R-:W-:-:S03]  /*0a40*/  @!P0 IMAD.WIDE R16, R25, 0x2, R16 ;  /* 0x0000000219108825 */ /* 0x001fc600078e0210 */
[----:B------:R-:W3:Y:S04]  /*0a50*/  LDG.E.CONSTANT R25, desc[UR4][R26.64] ;  /* 0x000000041a197981 */ /* 0x000ee8000c1e9900 */
[----:B------:R0:W4:Y:S02]  /*0a60*/  @!P0 LDG.E.U16.CONSTANT R29, desc[UR4][R16.64] ;  /* 0x00000004101d8981 */ /* 0x000124000c1e9500 */
[----:B0-----:R-:W3:Y:S02]  /*0a70*/  LDC.64 R16, c[0x0][0x388] ;  /* 0x0000e200ff107b82 */ /* 0x001ee40000000a00 */
[----:B---3--:R-:W-:-:S06]  /*0a80*/  IMAD.WIDE R24, R25, 0x2, R16 ;  /* 0x0000000219187825 */ /* 0x008fcc00078e0210 */
[----:B------:R-:W3:Y:S01]  /*0a90*/  LDG.E.U16.CONSTANT R24, desc[UR4][R24.64] ;  /* 0x0000000418187981 */ /* 0x000ee2000c1e9500 */
[----:B--2---:R-:W-:-:S03]  /*0aa0*/  IMAD.WIDE R30, R31, 0x2, R16 ;  /* 0x000000021f1e7825 */ /* 0x004fc600078e0210 */
[----:B------:R-:W2:Y:S01]  /*0ab0*/  @!P1 LDG.E.CONSTANT R25, desc[UR4][R14.64+0xc] ;  /* 0x00000c040e199981 */ /* 0x000ea2000c1e9900 */
[----:B---3--:R-:W-:-:S03]  /*0ac0*/  @!P1 HFMA2 R5, R24.H0_H0, R23.H0_H0, R5.H0_H0 ;  /* 0x2000001718059231 */ /* 0x008fc60000040805 */
[----:B------:R-:W4:Y:S01]  /*0ad0*/  LDG.E.U16.CONSTANT R23, desc[UR4][R30.64] ;  /* 0x000000041e177981 */ /* 0x000f22000c1e9500 */
[----:B-----5:R-:W-:-:S03]  /*0ae0*/  @!P0 HFMA2 R6, R24.H0_H0, R19.H0_H0, R6.H0_H0 ;  /* 0x2000001318068231 */ /* 0x020fc60000040806 */
[----:B------:R-:W3:Y:S04]  /*0af0*/  @!P0 LDG.E.CONSTANT R24, desc[UR4][R14.64+0xc] ;  /* 0x00000c040e188981 */ /* 0x000ee8000c1e9900 */
[----:B------:R0:W5:Y:S02]  /*0b00*/  @!P0 LDG.E.CONSTANT R19, desc[UR4][R14.64+0x8] ;  /* 0x000008040e138981 */ /* 0x000164000c1e9900 */
[----:B0-----:R-:W0:Y:S01]  /*0b10*/  @!P0 LDC.64 R14, c[0x0][0x390] ;  /* 0x0000e400ff0e8b82 */ /* 0x001e220000000a00 */
[C---:B----4-:R-:W-:Y:S02]  /*0b20*/  @!P0 HFMA2 R6, R23.reuse.H0_H0, R29.H0_H0, R6.H0_H0 ;  /* 0x2000001d17068231 */ /* 0x050fe40000040806 */
[----:B------:R-:W4:Y:S04]  /*0b30*/  LDG.E.CONSTANT R29, desc[UR4][R26.64+0x8] ;  /* 0x000008041a1d7981 */ /* 0x000f28000c1e9900 */
[----:B------:R-:W4:Y:S01]  /*0b40*/  LDG.E.CONSTANT R27, desc[UR4][R26.64+0xc] ;  /* 0x00000c041a1b7981 */ /* 0x000f22000c1e9900 */
[----:B------:R-:W-:-:S02]  /*0b50*/  @!P1 HFMA2 R5, R23.H0_H0, R28.H0_H0, R5.H0_H0 ;  /* 0x2000001c17059231 */ /* 0x000fc40000040805 */
[--C-:B---3--:R-:W-:Y:S02]  /*0b60*/  @!P0 IMAD R31, R24, UR7, R3.reuse ;  /* 0x00000007181f8c24 */ /* 0x108fe4000f8e0203 */
[----:B--2---:R-:W-:Y:S02]  /*0b70*/  @!P1 IMAD R30, R25, UR7, RZ ;  /* 0x00000007191e9c24 */ /* 0x004fe4000f8e02ff */
[----:B-----5:R-:W-:-:S04]  /*0b80*/  @!P0 IMAD R19, R19, UR7, R3 ;  /* 0x0000000713138c24 */ /* 0x020fc8000f8e0203 */
[----:B0-----:R-:W-:-:S05]  /*0b90*/  @!P0 IMAD.WIDE R14, R19, 0x2, R14 ;  /* 0x00000002130e8825 */ /* 0x001fca00078e020e */
[----:B------:R-:W2:Y:S01]  /*0ba0*/  @!P0 LDG.E.U16.CONSTANT R19, desc[UR4][R14.64] ;  /* 0x000000040e138981 */ /* 0x000ea2000c1e9500 */
[----:B----4-:R-:W-:-:S05]  /*0bb0*/  IMAD.WIDE R28, R29, 0x2, R16 ;  /* 0x000000021d1c7825 */ /* 0x010fca00078e0210 */
[----:B------:R0:W2:Y:S01]  /*0bc0*/  LDG.E.U16.CONSTANT R23, desc[UR4][R28.64] ;  /* 0x000000041c177981 */ /* 0x0000a2000c1e9500 */
[----:B------:R-:W-:Y:S02]  /*0bd0*/  IMAD.WIDE R26, R27, 0x2, R16 ;  /* 0x000000021b1a7825 */ /* 0x000fe400078e0210 */
[----:B------:R-:W1:Y:S04]  /*0be0*/  @!P1 LDC.64 R16, c[0x0][0x390] ;  /* 0x0000e400ff109b82 */ /* 0x000e680000000a00 */
[----:B------:R-:W3:Y:S04]  /*0bf0*/  LDG.E.U16.CONSTANT R26, desc[UR4][R26.64] ;  /* 0x000000041a1a7981 */ /* 0x000ee8000c1e9500 */
[----:B0-----:R-:W0:Y:S02]  /*0c00*/  @!P0 LDC.64 R28, c[0x0][0x390] ;  /* 0x0000e400ff1c8b82 */ /* 0x001e240000000a00 */
[----:B0-----:R-:W-:Y:S01]  /*0c10*/  @!P0 IMAD.WIDE R24, R31, 0x2, R28 ;  /* 0x000000021f188825 */ /* 0x001fe200078e021c */
[----:B------:R-:W-:-:S04]  /*0c20*/  @!P1 IADD3 R31, P2, PT, R3, R30, RZ ;  /* 0x0000001e031f9210 */ /* 0x000fc80007f5e0ff */
[----:B------:R-:W-:Y:S01]  /*0c30*/  @!P1 LEA.HI.X.SX32 R30, R30, R20, 0x1, P2 ;  /* 0x000000141e1e9211 */ /* 0x000fe200010f0eff */
[----:B------:R-:W3:Y:S01]  /*0c40*/  @!P0 LDG.E.U16.CONSTANT R25, desc[UR4][R24.64] ;  /* 0x0000000418198981 */ /* 0x000ee2000c1e9500 */
[----:B-1----:R-:W-:-:S04]  /*0c50*/  @!P1 LEA R16, P2, R31, R16, 0x1 ;  /* 0x000000101f109211 */ /* 0x002fc800078408ff */
[----:B------:R-:W-:-:S05]  /*0c60*/  @!P1 LEA.HI.X R17, R31, R17, R30, 0x1, P2 ;  /* 0x000000111f119211 */ /* 0x000fca00010f0c1e */
[----:B------:R-:W4:Y:S01]  /*0c70*/  @!P1 LDG.E.U16.CONSTANT R16, desc[UR4][R16.64+0x2] ;  /* 0x0000020410109981 */ /* 0x000f22000c1e9500 */
[----:B------:R-:W-:-:S05]  /*0c80*/  VIADD R22, R22, 0x4 ;  /* 0x0000000416167836 */ /* 0x000fca0000000000 */
[----:B------:R-:W-:Y:S01]  /*0c90*/  ISETP.NE.AND P2, PT, R22, RZ, PT ;  /* 0x000000ff1600720c */ /* 0x000fe20003f45270 */
[----:B------:R-:W-:Y:S02]  /*0ca0*/  VIADD R21, R21, 0x4 ;  /* 0x0000000415157836 */ /* 0x000fe40000000000 */
[C---:B--2---:R-:W-:Y:S02]  /*0cb0*/  @!P0 HFMA2 R6, R23.reuse.H0_H0, R19.H0_H0, R6.H0_H0 ;  /* 0x2000001317068231 */ /* 0x044fe40000040806 */
[----:B------:R-:W-:Y:S02]  /*0cc0*/  @!P1 HFMA2 R5, R23.H0_H0, R18.H0_H0, R5.H0_H0 ;  /* 0x2000001217059231 */ /* 0x000fe40000040805 */
[C---:B---3--:R-:W-:Y:S02]  /*0cd0*/  @!P0 HFMA2 R6, R26.reuse.H0_H0, R25.H0_H0, R6.H0_H0 ;  /* 0x200000191a068231 */ /* 0x048fe40000040806 */
[----:B----4-:R-:W-:-:S04]  /*0ce0*/  @!P1 HFMA2 R5, R26.H0_H0, R16.H0_H0, R5.H0_H0 ;  /* 0x200000101a059231 */ /* 0x010fc80000040805 */
[----:B------:R-:W-:Y:S05]  /*0cf0*/  @P2 BRA `(.L_x_4) ;  /* 0xfffffff800b82947 */ /* 0x000fea000383ffff */
.L_x_3:
[----:B------:R-:W-:Y:S05]  /*0d00*/  BSYNC.RECONVERGENT B1 ;  /* 0x0000000000017941 */ /* 0x000fea0003800200 */
.L_x_2:
[----:B------:R-:W-:-:S13]  /*0d10*/  ISETP.NE.AND P0, PT, R7, RZ, PT ;  /* 0x000000ff0700720c */ /* 0x000fda0003f05270 */
[----:B------:R-:W-:Y:S05]  /*0d20*/  @!P0 BRA `(.L_x_1) ;  /* 0x00000004001c8947 */ /* 0x000fea0003800000 */
[----:B------:R-:W0:Y:S01]  /*0d30*/  LDC R22, c[0x0][0x380] ;  /* 0x0000e000ff167b82 */ /* 0x000e220000000800 */
[----:B------:R-:W-:-:S07]  /*0d40*/  IADD3 R19, PT, PT, R3, 0x1, RZ ;  /* 0x0000000103137810 */ /* 0x000fce0007ffe0ff */
[----:B------:R-:W1:Y:S08]  /*0d50*/  LDC.64 R16, c[0x0][0x3a0] ;  /* 0x0000e800ff107b82 */ /* 0x000e700000000a00 */
[----:B------:R-:W2:Y:S01]  /*0d60*/  LDC.64 R14, c[0x0][0x398] ;  /* 0x0000e600ff0e7b82 */ /* 0x000ea20000000a00 */
[-C--:B0-----:R-:W-:Y:S01]  /*0d70*/  ISETP.GE.AND P0, PT, R19, R22.reuse, PT ;  /* 0x000000161300720c */ /* 0x081fe20003f06270 */
[----:B-----5:R-:W-:Y:S01]  /*0d80*/  IMAD.IADD R19, R2, 0x1, R9 ;  /* 0x0000000102137824 */ /* 0x020fe200078e0209 */
[----:B------:R-:W-:-:S03]  /*0d90*/  ISETP.GE.AND P1, PT, R3, R22, PT ;  /* 0x000000160300720c */ /* 0x000fc60003f26270 */
[C---:B-1----:R-:W-:Y:S02]  /*0da0*/  IMAD.WIDE R8, R19.reuse, 0x4, R16 ;  /* 0x0000000413087825 */ /* 0x042fe400078e0210 */
[----:B------:R-:W0:Y:S06]  /*0db0*/  LDC.64 R16, c[0x0][0x388] ;  /* 0x0000e200ff107b82 */ /* 0x000e2c0000000a00 */
[----:B------:R-:W3:Y:S01]  /*0dc0*/  @!P0 LDG.E.CONSTANT R27, desc[UR4][R8.64] ;  /* 0x00000004081b8981 */ /* 0x000ee2000c1e9900 */
[----:B--2---:R-:W-:-:S03]  /*0dd0*/  IMAD.WIDE R14, R19, 0x4, R14 ;  /* 0x00000004130e7825 */ /* 0x004fc600078e020e */
[----:B------:R-:W2:Y:S01]  /*0de0*/  @!P1 LDG.E.CONSTANT R23, desc[UR4][R8.64] ;  /* 0x0000000408179981 */ /* 0x000ea2000c1e9900 */
[----:B------:R-:W1:Y:S03]  /*0df0*/  @!P0 LDC.64 R18, c[0x0][0x390] ;  /* 0x0000e400ff128b82 */ /* 0x000e660000000a00 */
[----:B------:R-:W0:Y:S05]  /*0e00*/  LDG.E.CONSTANT R25, desc[UR4][R14.64] ;  /* 0x000000040e197981 */ /* 0x000e2a000c1e9900 */
[----:B------:R-:W4:Y:S01]  /*0e10*/  @!P1 LDC.64 R20, c[0x0][0x390] ;  /* 0x0000e400ff149b82 */ /* 0x000f220000000a00 */
[----:B---3--:R-:W-:-:S02]  /*0e20*/  @!P0 IMAD R24, R27, R22, RZ ;  /* 0x000000161b188224 */ /* 0x008fc400078e02ff */
[----:B--2---:R-:W-:-:S03]  /*0e30*/  @!P1 IMAD R23, R23, R22, R3 ;  /* 0x0000001617179224 */ /* 0x004fc600078e0203 */
[----:B------:R-:W-:Y:S02]  /*0e40*/  @!P0 SHF.R.S32.HI R26, RZ, 0x1f, R24 ;  /* 0x0000001fff1a8819 */ /* 0x000fe40000011418 */
[----:B------:R-:W-:Y:S01]  /*0e50*/  @!P0 IADD3 R24, P2, PT, R3, R24, RZ ;  /* 0x0000001803188210 */ /* 0x000fe20007f5e0ff */
[----:B----4-:R-:W-:-:S03]  /*0e60*/  @!P1 IMAD.WIDE R20, R23, 0x2, R20 ;  /* 0x0000000217149825 */ /* 0x010fc600078e0214 */
[----:B------:R-:W-:Y:S02]  /*0e70*/  @!P0 LEA.HI.X.SX32 R26, R3, R26, 0x1, P2 ;  /* 0x0000001a031a8211 */ /* 0x000fe400010f0eff */
[C---:B-1----:R-:W-:Y:S01]  /*0e80*/  @!P0 LEA R18, P2, R24.reuse, R18, 0x1 ;  /* 0x0000001218128211 */ /* 0x042fe200078408ff */
[----:B------:R-:W2:Y:S03]  /*0e90*/  @!P1 LDG.E.U16.CONSTANT R21, desc[UR4][R20.64] ;  /* 0x0000000414159981 */ /* 0x000ea6000c1e9500 */
[----:B------:R-:W-:Y:S01]  /*0ea0*/  @!P0 LEA.HI.X R19, R24, R19, R26, 0x1, P2 ;  /* 0x0000001318138211 */ /* 0x000fe200010f0c1a */
[----:B0-----:R-:W-:-:S04]  /*0eb0*/  IMAD.WIDE R24, R25, 0x2, R16 ;  /* 0x0000000219187825 */ /* 0x001fc800078e0210 */
[----:B------:R-:W3:Y:S04]  /*0ec0*/  @!P0 LDG.E.U16.CONSTANT R18, desc[UR4][R18.64+0x2] ;  /* 0x0000020412128981 */ /* 0x000ee8000c1e9500 */
[----:B------:R-:W2:Y:S01]  /*0ed0*/  LDG.E.U16.CONSTANT R24, desc[UR4][R24.64] ;  /* 0x0000000418187981 */ /* 0x000ea2000c1e9500 */
[----:B------:R-:W-:Y:S01]  /*0ee0*/  ISETP.NE.AND P2, PT, R7, 0x1, PT ;  /* 0x000000010700780c */ /* 0x000fe20003f45270 */
[C---:B--2---:R-:W-:Y:S02]  /*0ef0*/  @!P1 HFMA2 R6, R24.reuse.H0_H0, R21.H0_H0, R6.H0_H0 ;  /* 0x2000001518069231 */ /* 0x044fe40000040806 */
[----:B---3--:R-:W-:-:S10]  /*0f00*/  @!P0 HFMA2 R5, R24.H0_H0, R18.H0_H0, R5.H0_H0 ;  /* 0x2000001218058231 */ /* 0x008fd40000040805 */
[----:B------:R-:W-:Y:S05]  /*0f10*/  @!P2 BRA `(.L_x_1) ;  /* 0x0000000000a0a947 */ /* 0x000fea0003800000 */
[----:B------:R-:W2:Y:S01]  /*0f20*/  @!P0 LDG.E.CONSTANT R27, desc[UR4][R8.64+0x4] ;  /* 0x00000404081b8981 */ /* 0x000ea2000c1e9900 */
[----:B------:R-:W0:Y:S03]  /*0f30*/  @!P0 LDC.64 R20, c[0x0][0x390] ;  /* 0x0000e400ff148b82 */ /* 0x000e260000000a00 */
[----:B------:R-:W3:Y:S04]  /*0f40*/  @!P1 LDG.E.CONSTANT R23, desc[UR4][R8.64+0x4] ;  /* 0x0000040408179981 */ /* 0x000ee8000c1e9900 */
[----:B------:R-:W4:Y:S01]  /*0f50*/  LDG.E.CONSTANT R25, desc[UR4][R14.64+0x4] ;  /* 0x000004040e197981 */ /* 0x000f22000c1e9900 */
[----:B------:R-:W1:Y:S01]  /*0f60*/  @!P1 LDC.64 R18, c[0x0][0x390] ;  /* 0x0000e400ff129b82 */ /* 0x000e620000000a00 */
[----:B--2---:R-:W-:-:S02]  /*0f70*/  @!P0 IMAD R24, R27, R22, RZ ;  /* 0x000000161b188224 */ /* 0x004fc400078e02ff */
[----:B---3--:R-:W-:-:S03]  /*0f80*/  @!P1 IMAD R23, R23, R22, R3 ;  /* 0x0000001617179224 */ /* 0x008fc600078e0203 */
[----:B------:R-:W-:Y:S02]  /*0f90*/  @!P0 SHF.R.S32.HI R26, RZ, 0x1f, R24 ;  /* 0x0000001fff1a8819 */ /* 0x000fe40000011418 */
[----:B------:R-:W-:Y:S01]  /*0fa0*/  @!P0 IADD3 R24, P2, PT, R3, R24, RZ ;  /* 0x0000001803188210 */ /* 0x000fe20007f5e0ff */
[----:B-1----:R-:W-:-:S03]  /*0fb0*/  @!P1 IMAD.WIDE R18, R23, 0x2, R18 ;  /* 0x0000000217129825 */ /* 0x002fc600078e0212 */
[----:B------:R-:W-:Y:S02]  /*0fc0*/  @!P0 LEA.HI.X.SX32 R26, R3, R26, 0x1, P2 ;  /* 0x0000001a031a8211 */ /* 0x000fe400010f0eff */
[C---:B0-----:R-:W-:Y:S01]  /*0fd0*/  @!P0 LEA R20, P2, R24.reuse, R20, 0x1 ;  /* 0x0000001418148211 */ /* 0x041fe200078408ff */
[----:B------:R-:W2:Y:S03]  /*0fe0*/  @!P1 LDG.E.U16.CONSTANT R19, desc[UR4][R18.64] ;  /* 0x0000000412139981 */ /* 0x000ea6000c1e9500 */
[----:B------:R-:W-:Y:S01]  /*0ff0*/  @!P0 LEA.HI.X R21, R24, R21, R26, 0x1, P2 ;  /* 0x0000001518158211 */ /* 0x000fe200010f0c1a */
[----:B----4-:R-:W-:-:S04]  /*1000*/  IMAD.WIDE R24, R25, 0x2, R16 ;  /* 0x0000000219187825 */ /* 0x010fc800078e0210 */
        /* <DEDUP_REMOVED lines=15> */
[----:B----4-:R-:W-:-:S03]  /*1100*/  IMAD.WIDE R16, R15, 0x2, R16 ;  /* 0x000000020f107825 */ /* 0x010fc600078e0210 */
[----:B------:R-:W-:Y:S01]  /*1110*/  @!P0 LEA.HI.X.SX32 R26, R3, R26, 0x1, P2 ;  /* 0x0000001a031a8211 */ /* 0x000fe200010f0eff */
[----:B-1----:R-:W-:Y:S01]  /*1120*/  @!P1 IMAD.WIDE R20, R7, 0x2, R20 ;  /* 0x0000000207149825 */ /* 0x002fe200078e0214 */
[C---:B0-----:R-:W-:Y:S01]  /*1130*/  @!P0 LEA R18, P2, R24.reuse, R18, 0x1 ;  /* 0x0000001218128211 */ /* 0x041fe200078408ff */
[----:B------:R-:W2:Y:S03]  /*1140*/  LDG.E.U16.CONSTANT R16, desc[UR4][R16.64] ;  /* 0x0000000410107981 */ /* 0x000ea6000c1e9500 */
[----:B------:R-:W-:Y:S01]  /*1150*/  @!P0 LEA.HI.X R19, R24, R19, R26, 0x1, P2 ;  /* 0x0000001318138211 */ /* 0x000fe200010f0c1a */
[----:B------:R-:W2:Y:S04]  /*1160*/  @!P1 LDG.E.U16.CONSTANT R21, desc[UR4][R20.64] ;  /* 0x0000000414159981 */ /* 0x000ea8000c1e9500 */
[----:B------:R-:W3:Y:S01]  /*1170*/  @!P0 LDG.E.U16.CONSTANT R18, desc[UR4][R18.64+0x2] ;  /* 0x0000020412128981 */ /* 0x000ee2000c1e9500 */
[----:B--2---:R-:W-:-:S02]  /*1180*/  @!P1 HFMA2 R6, R16.H0_H0, R21.H0_H0, R6.H0_H0 ;  /* 0x2000001510069231 */ /* 0x004fc40000040806 */
[----:B---3--:R-:W-:-:S07]  /*1190*/  @!P0 HFMA2 R5, R16.H0_H0, R18.H0_H0, R5.H0_H0 ;  /* 0x2000001210058231 */ /* 0x008fce0000040805 */
.L_x_1:
[----:B------:R-:W-:Y:S05]  /*11a0*/  BSYNC.RECONVERGENT B0 ;  /* 0x0000000000007941 */ /* 0x000fea0003800200 */
.L_x_0:
[----:B------:R-:W0:Y:S01]  /*11b0*/  LDCU UR6, c[0x0][0x380] ;  /* 0x00007000ff0677ac */ /* 0x000e220008000800 */
[----:B------:R-:W1:Y:S01]  /*11c0*/  LDC.64 R18, c[0x0][0x3a8] ;  /* 0x0000ea00ff127b82 */ /* 0x000e620000000a00 */
[----:B------:R-:W-:Y:S01]  /*11d0*/  IADD3 R7, PT, PT, R3, 0x1, RZ ;  /* 0x0000000103077810 */ /* 0x000fe20007ffe0ff */
[----:B0-----:R-:W-:-:S05]  /*11e0*/  IMAD.U32 R8, RZ, RZ, UR6 ;  /* 0x00000006ff087e24 */ /* 0x001fca000f8e00ff */
[-C--:B------:R-:W-:Y:S01]  /*11f0*/  ISETP.GE.AND P0, PT, R7, R8.reuse, PT ;  /* 0x000000080700720c */ /* 0x080fe20003f06270 */
[----:B-1---5:R-:W-:Y:S01]  /*1200*/  IMAD.WIDE R18, R2, 0x4, R18 ;  /* 0x0000000402127825 */ /* 0x022fe200078e0212 */
[----:B------:R-:W-:-:S11]  /*1210*/  ISETP.GE.AND P1, PT, R3, R8, PT ;  /* 0x000000080300720c */ /* 0x000fd60003f26270 */
[----:B------:R-:W2:Y:S01]  /*1220*/  @!P0 LDG.E.CONSTANT R9, desc[UR4][R18.64] ;  /* 0x0000000412098981 */ /* 0x000ea2000c1e9900 */
[----:B------:R-:W0:Y:S03]  /*1230*/  @!P0 LDC.64 R14, c[0x0][0x3c0] ;  /* 0x0000f000ff0e8b82 */ /* 0x000e260000000a00 */
[----:B------:R-:W3:Y:S05]  /*1240*/  @!P1 LDG.E.CONSTANT R2, desc[UR4][R18.64] ;  /* 0x0000000412029981 */ /* 0x000eea000c1e9900 */
[----:B------:R-:W1:Y:S01]  /*1250*/  @!P1 LDC.64 R16, c[0x0][0x3c0] ;  /* 0x0000f000ff109b82 */ /* 0x000e620000000a00 */
[----:B--2---:R-:W-:-:S02]  /*1260*/  @!P0 IMAD R20, R9, R8, RZ ;  /* 0x0000000809148224 */ /* 0x004fc400078e02ff */
[----:B---3--:R-:W-:-:S03]  /*1270*/  @!P1 IMAD R9, R2, R8, R3 ;  /* 0x0000000802099224 */ /* 0x008fc600078e0203 */
[----:B------:R-:W-:Y:S02]  /*1280*/  @!P0 SHF.R.S32.HI R22, RZ, 0x1f, R20 ;  /* 0x0000001fff168819 */ /* 0x000fe40000011414 */
[----:B------:R-:W-:Y:S01]  /*1290*/  @!P0 IADD3 R20, P2, PT, R3, R20, RZ ;  /* 0x0000001403148210 */ /* 0x000fe20007f5e0ff */
[----:B-1----:R-:W-:-:S03]  /*12a0*/  @!P1 IMAD.WIDE R16, R9, 0x2, R16 ;  /* 0x0000000209109825 */ /* 0x002fc600078e0210 */
[----:B------:R-:W-:Y:S02]  /*12b0*/  @!P0 LEA.HI.X.SX32 R22, R3, R22, 0x1, P2 ;  /* 0x0000001603168211 */ /* 0x000fe400010f0eff */
[----:B------:R-:W-:Y:S01]  /*12c0*/  ISETP.NE.AND P2, PT, R0, 0x1, PT ;  /* 0x000000010000780c */ /* 0x000fe20003f45270 */
[----:B------:R1:W-:Y:S01]  /*12d0*/  @!P1 STG.E.U16 desc[UR4][R16.64], R6 ;  /* 0x0000000610009986 */ /* 0x0003e2000c101504 */
[----:B0-----:R-:W-:-:S04]  /*12e0*/  @!P0 LEA R14, P3, R20, R14, 0x1 ;  /* 0x0000000e140e8211 */ /* 0x001fc800078608ff */
[----:B------:R-:W-:-:S05]  /*12f0*/  @!P0 LEA.HI.X R15, R20, R15, R22, 0x1, P3 ;  /* 0x0000000f140f8211 */ /* 0x000fca00018f0c16 */
[----:B------:R1:W-:Y:S02]  /*1300*/  @!P0 STG.E.U16 desc[UR4][R14.64+0x2], R5 ;  /* 0x000002050e008986 */ /* 0x0003e4000c101504 */
[----:B------:R-:W-:Y:S05]  /*1310*/  @!P2 EXIT ;  /* 0x000000000000a94d */ /* 0x000fea0003800000 */
[----:B------:R-:W2:Y:S01]  /*1320*/  LDG.E.CONSTANT R9, desc[UR4][R10.64+0x4] ;  /* 0x000004040a097981 */ /* 0x000ea2000c1e9900 */
[----:B------:R-:W0:Y:S03]  /*1330*/  LDCU UR6, c[0x0][0x380] ;  /* 0x00007000ff0677ac */ /* 0x000e260008000800 */
[----:B------:R3:W5:Y:S01]  /*1340*/  LDG.E.CONSTANT R12, desc[UR4][R12.64+0x4] ;  /* 0x000004040c0c7981 */ /* 0x000762000c1e9900 */
[----:B------:R-:W-:Y:S01]  /*1350*/  BSSY.RECONVERGENT B0, `(.L_x_5) ;  /* 0x00000b4000007945 */ /* 0x000fe20003800200 */
[----:B------:R-:W-:Y:S02]  /*1360*/  PRMT R0, RZ, 0x7610, R0 ;  /* 0x00007610ff007816 */ /* 0x000fe40000000000 */
[----:B--2---:R-:W-:-:S13]  /*1370*/  ISETP.GE.AND P1, PT, R9, 0x1, PT ;  /* 0x000000010900780c */ /* 0x004fda0003f26270 */
[----:B0--3--:R-:W-:Y:S05]  /*1380*/  @!P1 BRA `(.L_x_6) ;  /* 0x0000000800c09947 */ /* 0x009fea0003800000 */
[C---:B------:R-:W-:Y:S01]  /*1390*/  ISETP.GE.U32.AND P2, PT, R9.reuse, 0x4, PT ;  /* 0x000000040900780c */ /* 0x040fe20003f46070 */
[----:B------:R-:W-:Y:S01]  /*13a0*/  BSSY.RECONVERGENT B1, `(.L_x_7) ;  /* 0x0000066000017945 */ /* 0x000fe20003800200 */
[----:B------:R-:W-:Y:S01]  /*13b0*/  LOP3.LUT R2, R9, 0x3, RZ, 0xc0, !PT ;  /* 0x0000000309027812 */ /* 0x000fe200078ec0ff */
[----:B-1----:R-:W-:Y:S01]  /*13c0*/  HFMA2 R5, -RZ, RZ, 0, 0 ;  /* 0x00000000ff057431 */ /* 0x002fe200000001ff */
[----:B------:R-:W-:Y:S02]  /*13d0*/  PRMT R6, RZ, 0x7610, R6 ;  /* 0x00007610ff067816 */ /* 0x000fe40000000006 */
[----:B------:R-:W-:-:S07]  /*13e0*/  ISETP.NE.AND P1, PT, R2, RZ, PT ;  /* 0x000000ff0200720c */ /* 0x000fce0003f25270 */
[----:B------:R-:W-:Y:S06]  /*13f0*/  @!P2 BRA `(.L_x_8) ;  /* 0x000000040080a947 */ /* 0x000fec0003800000 */
[----:B------:R-:W0:Y:S01]  /*1400*/  LDC.64 R14, c[0x0][0x398] ;  /* 0x0000e600ff0e7b82 */ /* 0x000e220000000a00 */
[----:B------:R-:W-:Y:S01]  /*1410*/  LOP3.LUT R5, R9, 0x7ffffffc, RZ, 0xc0, !PT ;  /* 0x7ffffffc09057812 */ /* 0x000fe200078ec0ff */
[----:B-----5:R-:W-:Y:S01]  /*1420*/  IMAD.MOV.U32 R9, RZ, RZ, R12 ;  /* 0x000000ffff097224 */ /* 0x020fe200078e000c */
[----:B------:R-:W-:Y:S02]  /*1430*/  ISETP.GE.AND P2, PT, R3, R8, PT ;  /* 0x000000080300720c */ /* 0x000fe40003f46270 */
[----:B------:R-:W-:Y:S02]  /*1440*/  SHF.R.S32.HI R0, RZ, 0x1f, R3 ;  /* 0x0000001fff007819 */ /* 0x000fe40000011403 */
[----:B------:R-:W-:Y:S01]  /*1450*/  PRMT R6, RZ, 0x7610, R6 ;  /* 0x00007610ff067816 */ /* 0x000fe20000000006 */
[----:B------:R-:W1:Y:S01]  /*1460*/  LDC.64 R10, c[0x0][0x3a0] ;  /* 0x0000e800ff0a7b82 */ /* 0x000e620000000a00 */
[----:B------:R-:W-:Y:S02]  /*1470*/  IADD3 R13, PT, PT, -R5, RZ, RZ ;  /* 0x000000ff050d7210 */ /* 0x000fe40007ffe1ff */
[----:B0-----:R-:W-:-:S05]  /*1480*/  IADD3 R14, P0, PT, R14, 0x8, RZ ;  /* 0x000000080e0e7810 */ /* 0x001fca0007f1e0ff */
[----:B------:R-:W-:Y:S01]  /*1490*/  IMAD.X R15, RZ, RZ, R15, P0 ;  /* 0x000000ffff0f7224 */ /* 0x000fe200000e060f */
[----:B-1----:R-:W-:-:S04]  /*14a0*/  IADD3 R10, P3, PT, R10, 0x8, RZ ;  /* 0x000000080a0a7810 */ /* 0x002fc80007f7e0ff */
[----:B------:R-:W-:-:S09]  /*14b0*/  IADD3.X R11, PT, PT, RZ, R11, RZ, P3, !PT ;  /* 0x0000000bff0b7210 */ /* 0x000fd20001ffe4ff */
.L_x_9:
[----:B------:R-:W-:Y:S02]  /*14c0*/  IMAD.U32 R8, RZ, RZ, UR6 ;  /* 0x00000006ff087e24 */ /* 0x000fe4000f8e00ff */
[----:B------:R-:W-:-:S03]  /*14d0*/  IMAD.WIDE R16, R9, 0x4, R10 ;  /* 0x0000000409107825 */ /* 0x000fc600078e020a */
[-C--:B------:R-:W-:Y:S02]  /*14e0*/  ISETP.GE.AND P0, PT, R7, R8.reuse, PT ;  /* 0x000000080700720c */ /* 0x080fe40003f06270 */
[----:B------:R-:W2:Y:S04]  /*14f0*/  @!P2 LDG.E.CONSTANT R22, desc[UR4][R16.64+-0x8] ;  /* 0xfffff8041016a981 */ /* 0x000ea8000c1e9900 */
[----:B------:R-:W3:Y:S07]  /*1500*/  @!P2 LDG.E.CONSTANT R23, desc[UR4][R16.64+-0x4] ;  /* 0xfffffc041017a981 */ /* 0x000eee000c1e9900 */
[----:B------:R-:W4:Y:S01]  /*1510*/  @!P0 LDG.E.CONSTANT R27, desc[UR4][R16.64+-0x8] ;  /* 0xfffff804101b8981 */ /* 0x000f22000c1e9900 */
[----:B------:R-:W0:Y:S03]  /*1520*/  @!P0 LDC.64 R18, c[0x0][0x390] ;  /* 0x0000e400ff128b82 */ /* 0x000e260000000a00 */
[----:B------:R-:W5:Y:S04]  /*1530*/  @!P0 LDG.E.CONSTANT R29, desc[UR4][R16.64+-0x4] ;  /* 0xfffffc04101d8981 */ /* 0x000f68000c1e9900 */
[----:B------:R-:W2:Y:S01]  /*1540*/  @!P0 LDG.E.CONSTANT R25, desc[UR4][R16.64] ;  /* 0x0000000410198981 */ /* 0x000ea2000c1e9900 */
[----:B------:R-:W1:Y:S01]  /*1550*/  @!P0 LDC.64 R20, c[0x0][0x390] ;  /* 0x0000e400ff148b82 */ /* 0x000e620000000a00 */
[----:B----4-:R-:W-:-:S05]  /*1560*/  @!P0 IMAD R24, R27, R8, RZ ;  /* 0x000000081b188224 */ /* 0x010fca00078e02ff */
[----:B------:R-:W-:Y:S01]  /*1570*/  @!P0 IADD3 R27, P3, PT, R3, R24, RZ ;  /* 0x00000018031b8210 */ /* 0x000fe20007f7e0ff */
[----:B-----5:R-:W-:-:S03]  /*1580*/  @!P0 IMAD R26, R29, R8, RZ ;  /* 0x000000081d1a8224 */ /* 0x020fc600078e02ff */
[----:B------:R-:W-:Y:S02]  /*1590*/  @!P0 LEA.HI.X.SX32 R28, R24, R0, 0x1, P3 ;  /* 0x00000000181c8211 */ /* 0x000fe400018f0eff */
[C---:B0-----:R-:W-:Y:S02]  /*15a0*/  @!P0 LEA R24, P3, R27.reuse, R18, 0x1 ;  /* 0x000000121b188211 */ /* 0x041fe400078608ff */
[----:B------:R-:W-:Y:S02]  /*15b0*/  @!P0 SHF.R.S32.HI R0, RZ, 0x1f, R3 ;  /* 0x0000001fff008819 */ /* 0x000fe40000011403 */
[----:B------:R-:W-:Y:S02]  /*15c0*/  @!P0 LEA.HI.X R27, R27, R19, R28, 0x1, P3 ;  /* 0x000000131b1b8211 */ /* 0x000fe400018f0c1c */
[----:B------:R-:W-:-:S04]  /*15d0*/  @!P0 IADD3 R18, P3, PT, R3, R26, RZ ;  /* 0x0000001a03128210 */ /* 0x000fc80007f7e0ff */
[----:B-1----:R-:W-:Y:S02]  /*15e0*/  @!P0 LEA R20, P4, R18, R20, 0x1 ;  /* 0x0000001412148211 */ /* 0x002fe400078808ff */
[----:B------:R-:W-:-:S04]  /*15f0*/  @!P0 LEA.HI.X.SX32 R26, R26, R0, 0x1, P3 ;  /* 0x000000001a1a8211 */ /* 0x000fc800018f0eff */
[----:B------:R-:W-:Y:S02]  /*1600*/  @!P0 LEA.HI.X R21, R18, R21, R26, 0x1, P4 ;  /* 0x0000001512158211 */ /* 0x000fe400020f0c1a */
[----:B------:R-:W0:Y:S01]  /*1610*/  @!P0 LDC.64 R18, c[0x0][0x390] ;  /* 0x0000e400ff128b82 */ /* 0x000e220000000a00 */
[----:B--2---:R-:W-:-:S05]  /*1620*/  @!P0 IMAD R25, R25, R8, RZ ;  /* 0x0000000819198224 */ /* 0x004fca00078e02ff */
[----:B------:R-:W-:-:S04]  /*1630*/  @!P0 IADD3 R29, P3, PT, R3, R25, RZ ;  /* 0x00000019031d8210 */ /* 0x000fc80007f7e0ff */
[----:B0-----:R-:W-:Y:S02]  /*1640*/  @!P0 LEA R26, P4, R29, R18, 0x1 ;  /* 0x000000121d1a8211 */ /* 0x001fe400078808ff */
[----:B------:R-:W-:Y:S02]  /*1650*/  @!P0 LEA.HI.X.SX32 R18, R25, R0, 0x1, P3 ;  /* 0x0000000019128211 */ /* 0x000fe400018f0eff */
[----:B------:R-:W-:Y:S02]  /*1660*/  @!P0 MOV R25, R27 ;  /* 0x0000001b00198202 */ /* 0x000fe40000000f00 */
[----:B------:R0:W2:Y:S01]  /*1670*/  @!P0 LDG.E.U16.CONSTANT R27, desc[UR4][R20.64+0x2] ;  /* 0x00000204141b8981 */ /* 0x0000a2000c1e9500 */
[----:B------:R-:W-:Y:S01]  /*1680*/  @!P0 LEA.HI.X R29, R29, R19, R18, 0x1, P4 ;  /* 0x000000131d1d8211 */ /* 0x000fe200020f0c12 */
[----:B------:R-:W-:Y:S01]  /*1690*/  @!P0 IMAD.MOV.U32 R28, RZ, RZ, R26 ;  /* 0x000000ffff1c8224 */ /* 0x000fe200078e001a */
[----:B------:R-:W1:Y:S01]  /*16a0*/  @!P2 LDC.64 R18, c[0x0][0x390] ;  /* 0x0000e400ff12ab82 */ /* 0x000e620000000a00 */
[--C-:B------:R-:W-:Y:S01]  /*16b0*/  @!P2 IMAD R31, R22, UR6, R3.reuse ;  /* 0x00000006161fac24 */ /* 0x100fe2000f8e0203 */
[----:B------:R-:W4:Y:S01]  /*16c0*/  @!P0 LDG.E.U16.CONSTANT R25, desc[UR4][R24.64+0x2] ;  /* 0x0000020418198981 */ /* 0x000f22000c1e9500 */
[----:B---3--:R-:W-:-:S03]  /*16d0*/  @!P2 IMAD R23, R23, R8, R3 ;  /* 0x000000081717a224 */ /* 0x008fc600078e0203 */
[----:B------:R3:W5:Y:S02]  /*16e0*/  @!P0 LDG.E.U16.CONSTANT R22, desc[UR4][R28.64+0x2] ;  /* 0x000002041c168981 */ /* 0x000764000c1e9500 */
[----:B0-----:R-:W0:Y:S02]  /*16f0*/  @!P2 LDC.64 R20, c[0x0][0x390] ;  /* 0x0000e400ff14ab82 */ /* 0x001e240000000a00 */
[----:B------:R-:W2:Y:S01]  /*1700*/  @!P2 LDG.E.CONSTANT R26, desc[UR4][R16.64+0x4] ;  /* 0x00000404101aa981 */ /* 0x000ea2000c1e9900 */
[----:B---3--:R-:W-:-:S05]  /*1710*/  IMAD.WIDE R28, R9, 0x4, R14 ;  /* 0x00000004091c7825 */ /* 0x008fca00078e020e */
[----:B------:R-:W3:Y:S01]  /*1720*/  LDG.E.CONSTANT R33, desc[UR4][R28.64+-0x4] ;  /* 0xfffffc041c217981 */ /* 0x000ee2000c1e9900 */
[----:B0-----:R-:W-:-:S03]  /*1730*/  @!P2 IMAD.WIDE R20, R23, 0x2, R20 ;  /* 0x000000021714a825 */ /* 0x001fc600078e0214 */
[----:B------:R-:W4:Y:S01]  /*1740*/  LDG.E.CONSTANT R23, desc[UR4][R28.64+-0x8] ;  /* 0xfffff8041c177981 */ /* 0x000f22000c1e9900 */
[----:B-1----:R-:W-:-:S03]  /*1750*/  @!P2 IMAD.WIDE R18, R31, 0x2, R18 ;  /* 0x000000021f12a825 */ /* 0x002fc600078e0212 */
[----:B------:R-:W5:Y:S04]  /*1760*/  @!P2 LDG.E.U16.CONSTANT R20, desc[UR4][R20.64] ;  /* 0x000000041414a981 */ /* 0x000f68000c1e9500 */
[----:B------:R0:W2:Y:S02]  /*1770*/  @!P2 LDG.E.U16.CONSTANT R24, desc[UR4][R18.64] ;  /* 0x000000041218a981 */ /* 0x0000a4000c1e9500 */
[----:B0-----:R-:W4:Y:S02]  /*1780*/  LDC.64 R18, c[0x0][0x388] ;  /* 0x0000e200ff127b82 */ /* 0x001f240000000a00 */
[----:B----4-:R-:W-:-:S06]  /*1790*/  IMAD.WIDE R30, R23, 0x2, R18 ;  /* 0x00000002171e7825 */ /* 0x010fcc00078e0212 */
[----:B------:R-:W2:Y:S01]  /*17a0*/  LDG.E.U16.CONSTANT R31, desc[UR4][R30.64] ;  /* 0x000000041e1f7981 */ /* 0x000ea2000c1e9500 */
[----:B---3--:R-:W-:-:S05]  /*17b0*/  IMAD.WIDE R32, R33, 0x2, R18 ;  /* 0x0000000221207825 */ /* 0x008fca00078e0212 */
[----:B------:R-:W5:Y:S01]  /*17c0*/  LDG.E.U16.CONSTANT R23, desc[UR4][R32.64] ;  /* 0x0000000420177981 */ /* 0x000f62000c1e9500 */
[----:B--2---:R-:W-:-:S03]  /*17d0*/  @!P2 HFMA2 R6, R31.H0_H0, R24.H0_H0, R6.H0_H0 ;  /* 0x200000181f06a231 */ /* 0x004fc60000040806 */
[----:B------:R-:W2:Y:S01]  /*17e0*/  @!P2 LDG.E.CONSTANT R24, desc[UR4][R16.64] ;  /* 0x000000041018a981 */ /* 0x000ea2000c1e9900 */
[----:B-----5:R-:W-:Y:S02]  /*17f0*/  @!P2 HFMA2 R6, R23.H0_H0, R20.H0_H0, R6.H0_H0 ;  /* 0x200000141706a231 */ /* 0x020fe40000040806 */
[----:B------:R-:W0:Y:S01]  /*1800*/  @!P2 LDC.64 R20, c[0x0][0x390] ;  /* 0x0000e400ff14ab82 */ /* 0x000e220000000a00 */
[----:B------:R-:W-:Y:S01]  /*1810*/  @!P0 HFMA2 R4, R31.H0_H0, R25.H0_H0, R4.H0_H0 ;  /* 0x200000191f048231 */ /* 0x000fe20000040804 */
[----:B------:R-:W3:Y:S01]  /*1820*/  @!P0 LDG.E.CONSTANT R17, desc[UR4][R16.64+0x4] ;  /* 0x0000040410118981 */ /* 0x000ee2000c1e9900 */
[----:B--2---:R-:W-:-:S03]  /*1830*/  @!P2 IMAD R25, R24, R8, R3 ;  /* 0x000000081819a224 */ /* 0x004fc600078e0203 */
[----:B------:R1:W2:Y:S01]  /*1840*/  LDG.E.CONSTANT R24, desc[UR4][R28.64+0x4] ;  /* 0x000004041c187981 */ /* 0x0002a2000c1e9900 */
[----:B0-----:R-:W-:-:S03]  /*1850*/  @!P2 IMAD.WIDE R20, R25, 0x2, R20 ;  /* 0x000000021914a825 */ /* 0x001fc600078e0214 */
[----:B------:R-:W1:Y:S01]  /*1860*/  LDG.E.CONSTANT R25, desc[UR4][R28.64] ;  /* 0x000000041c197981 */ /* 0x000e62000c1e9900 */
[-C--:B------:R-:W-:Y:S02]  /*1870*/  @!P2 IMAD R33, R26, R8.reuse, R3 ;  /* 0x000000081a21a224 */ /* 0x080fe400078e0203 */
[----:B---3--:R-:W-:Y:S01]  /*1880*/  @!P0 IMAD R26, R17, R8, RZ ;  /* 0x00000008111a8224 */ /* 0x008fe200078e02ff */
[----:B------:R-:W3:Y:S04]  /*1890*/  @!P2 LDG.E.U16.CONSTANT R21, desc[UR4][R20.64] ;  /* 0x000000041415a981 */ /* 0x000ee8000c1e9500 */
[----:B------:R-:W-:-:S04]  /*18a0*/  @!P0 IADD3 R17, P3, PT, R3, R26, RZ ;  /* 0x0000001a03118210 */ /* 0x000fc80007f7e0ff */
[----:B------:R-:W-:Y:S01]  /*18b0*/  @!P0 LEA.HI.X.SX32 R26, R26, R0, 0x1, P3 ;  /* 0x000000001a1a8211 */ /* 0x000fe200018f0eff */
[----:B-1----:R-:W-:-:S04]  /*18c0*/  IMAD.WIDE R28, R25, 0x2, R18 ;  /* 0x00000002191c7825 */ /* 0x002fc800078e0212 */
[----:B--2---:R-:W-:Y:S01]  /*18d0*/  IMAD.WIDE R18, R24, 0x2, R18 ;  /* 0x0000000218127825 */ /* 0x004fe200078e0212 */
[----:B------:R-:W3:Y:S01]  /*18e0*/  LDG.E.U16.CONSTANT R20, desc[UR4][R28.64] ;  /* 0x000000041c147981 */ /* 0x000ee2000c1e9500 */
[----:B------:R-:W0:Y:S03]  /*18f0*/  @!P2 LDC.64 R24, c[0x0][0x390] ;  /* 0x0000e400ff18ab82 */ /* 0x000e260000000a00 */
[----:B------:R1:W2:Y:S05]  /*1900*/  LDG.E.U16.CONSTANT R31, desc[UR4][R18.64] ;  /* 0x00000004121f7981 */ /* 0x0002aa000c1e9500 */
[----:B-1----:R-:W1:Y:S01]  /*1910*/  @!P0 LDC.64 R18, c[0x0][0x390] ;  /* 0x0000e400ff128b82 */ /* 0x002e620000000a00 */
[----:B0-----:R-:W-:-:S06]  /*1920*/  @!P2 IMAD.WIDE R24, R33, 0x2, R24 ;  /* 0x000000022118a825 */ /* 0x001fcc00078e0218 */
[----:B------:R-:W2:Y:S01]  /*1930*/  @!P2 LDG.E.U16.CONSTANT R24, desc[UR4][R24.64] ;  /* 0x000000041818a981 */ /* 0x000ea2000c1e9500 */
[----:B-1----:R-:W-:-:S04]  /*1940*/  @!P0 LEA R16, P4, R17, R18, 0x1 ;  /* 0x0000001211108211 */ /* 0x002fc800078808ff */
[----:B------:R-:W-:-:S05]  /*1950*/  @!P0 LEA.HI.X R17, R17, R19, R26, 0x1, P4 ;  /* 0x0000001311118211 */ /* 0x000fca00020f0c1a */
[----:B------:R-:W4:Y:S01]  /*1960*/  @!P0 LDG.E.U16.CONSTANT R16, desc[UR4][R16.64+0x2] ;  /* 0x0000020410108981 */ /* 0x000f22000c1e9500 */
[----:B------:R-:W-:-:S04]  /*1970*/  IADD3 R13, PT, PT, R13, 0x4, RZ ;  /* 0x000000040d0d7810 */ /* 0x000fc80007ffe0ff */
[----:B------:R-:W-:Y:S01]  /*1980*/  ISETP.NE.AND P3, PT, R13, RZ, PT ;  /* 0x000000ff0d00720c */ /* 0x000fe20003f65270 */
[----:B------:R-:W-:Y:S02]  /*1990*/  @!P0 HFMA2 R4, R23.H0_H0, R27.H0_H0, R4.H0_H0 ;  /* 0x2000001b17048231 */ /* 0x000fe40000040804 */
[----:B------:R-:W-:Y:S02]  /*19a0*/  VIADD R9, R9, 0x4 ;  /* 0x0000000409097836 */ /* 0x000fe40000000000 */
[C---:B---3--:R-:W-:Y:S02]  /*19b0*/  @!P2 HFMA2 R6, R20.reuse.H0_H0, R21.H0_H0, R6.H0_H0 ;  /* 0x200000151406a231 */ /* 0x048fe40000040806 */
[----:B------:R-:W-:Y:S02]  /*19c0*/  @!P0 HFMA2 R4, R20.H0_H0, R22.H0_H0, R4.H0_H0 ;  /* 0x2000001614048231 */ /* 0x000fe40000040804 */
[C---:B--2---:R-:W-:Y:S02]  /*19d0*/  @!P2 HFMA2 R6, R31.reuse.H0_H0, R24.H0_H0, R6.H0_H0 ;  /* 0x200000181f06a231 */ /* 0x044fe40000040806 */
[----:B----4-:R-:W-:-:S02]  /*19e0*/  @!P0 HFMA2 R4, R31.H0_H0, R16.H0_H0, R4.H0_H0 ;  /* 0x200000101f048231 */ /* 0x010fc40000040804 */
[----:B------:R-:W-:Y:S05]  /*19f0*/  @P3 BRA `(.L_x_9) ;  /* 0xfffffff800b03947 */ /* 0x000fea000383ffff */
.L_x_8:
[----:B------:R-:W-:Y:S05]  /*1a00*/  BSYNC.RECONVERGENT B1 ;  /* 0x0000000000017941 */ /* 0x000fea0003800200 */
.L_x_7:
[----:B------:R-:W-:Y:S01]  /*1a10*/  PRMT R0, R6, 0x7610, R0 ;  /* 0x0000761006007816 */ /* 0x000fe20000000000 */
[----:B------:R-:W-:Y:S06]  /*1a20*/  @!P1 BRA `(.L_x_6) ;  /* 0x0000000400189947 */ /* 0x000fec0003800000 */
[----:B------:R-:W0:Y:S01]  /*1a30*/  LDC.64 R10, c[0x0][0x3a0] ;  /* 0x0000e800ff0a7b82 */ /* 0x000e220000000a00 */
[----:B-----5:R-:W-:Y:S02]  /*1a40*/  IADD3 R5, PT, PT, R12, R5, RZ ;  /* 0x000000050c057210 */ /* 0x020fe40007ffe0ff */
[----:B------:R-:W-:-:S05]  /*1a50*/  ISETP.GE.AND P1, PT, R3, R8, PT ;  /* 0x000000080300720c */ /* 0x000fca0003f26270 */
[----:B------:R-:W1:Y:S08]  /*1a60*/  LDC.64 R14, c[0x0][0x398] ;  /* 0x0000e600ff0e7b82 */ /* 0x000e700000000a00 */
[----:B------:R-:W2:Y:S01]  /*1a70*/  @!P0 LDC.64 R16, c[0x0][0x390] ;  /* 0x0000e400ff108b82 */ /* 0x000ea20000000a00 */
[----:B0-----:R-:W-:-:S07]  /*1a80*/  IMAD.WIDE R10, R5, 0x4, R10 ;  /* 0x00000004050a7825 */ /* 0x001fce00078e020a */
[----:B------:R-:W0:Y:S01]  /*1a90*/  LDC.64 R6, c[0x0][0x388] ;  /* 0x0000e200ff067b82 */ /* 0x000e220000000a00 */
[----:B------:R-:W3:Y:S01]  /*1aa0*/  @!P0 LDG.E.CONSTANT R9, desc[UR4][R10.64] ;  /* 0x000000040a098981 */ /* 0x000ee2000c1e9900 */
[----:B-1----:R-:W-:-:S06]  /*1ab0*/  IMAD.WIDE R14, R5, 0x4, R14 ;  /* 0x00000004050e7825 */ /* 0x002fcc00078e020e */
[----:B------:R-:W1:Y:S01]  /*1ac0*/  @!P1 LDC.64 R18, c[0x0][0x390] ;  /* 0x0000e400ff129b82 */ /* 0x000e620000000a00 */
[----:B------:R-:W4:Y:S04]  /*1ad0*/  @!P1 LDG.E.CONSTANT R5, desc[UR4][R10.64] ;  /* 0x000000040a059981 */ /* 0x000f28000c1e9900 */
[----:B------:R-:W0:Y:S01]  /*1ae0*/  LDG.E.CONSTANT R21, desc[UR4][R14.64] ;  /* 0x000000040e157981 */ /* 0x000e22000c1e9900 */
[----:B---3--:R-:W-:-:S05]  /*1af0*/  @!P0 IMAD R20, R9, R8, RZ ;  /* 0x0000000809148224 */ /* 0x008fca00078e02ff */
[----:B------:R-:W-:Y:S01]  /*1b00*/  @!P0 SHF.R.S32.HI R22, RZ, 0x1f, R20 ;  /* 0x0000001fff168819 */ /* 0x000fe20000011414 */
[----:B----4-:R-:W-:Y:S01]  /*1b10*/  @!P1 IMAD R5, R5, R8, R3 ;  /* 0x0000000805059224 */ /* 0x010fe200078e0203 */
[----:B------:R-:W-:Y:S01]  /*1b20*/  @!P0 IADD3 R9, P2, PT, R3, R20, RZ ;  /* 0x0000001403098210 */ /* 0x000fe20007f5e0ff */
[----:B0-----:R-:W-:-:S03]  /*1b30*/  IMAD.WIDE R20, R21, 0x2, R6 ;  /* 0x0000000215147825 */ /* 0x001fc600078e0206 */
[----:B------:R-:W-:Y:S02]  /*1b40*/  @!P0 LEA.HI.X.SX32 R22, R3, R22, 0x1, P2 ;  /* 0x0000001603168211 */ /* 0x000fe400010f0eff */
[----:B--2---:R-:W-:Y:S01]  /*1b50*/  @!P0 LEA R16, P2, R9, R16, 0x1 ;  /* 0x0000001009108211 */ /* 0x004fe200078408ff */
[----:B-1----:R-:W-:Y:S01]  /*1b60*/  @!P1 IMAD.WIDE R18, R5, 0x2, R18 ;  /* 0x0000000205129825 */ /* 0x002fe200078e0212 */
[----:B------:R-:W2:Y:S02]  /*1b70*/  LDG.E.U16.CONSTANT R20, desc[UR4][R20.64] ;  /* 0x0000000414147981 */ /* 0x000ea4000c1e9500 */
[----:B------:R-:W-:-:S03]  /*1b80*/  @!P0 LEA.HI.X R17, R9, R17, R22, 0x1, P2 ;  /* 0x0000001109118211 */ /* 0x000fc600010f0c16 */
[----:B------:R-:W2:Y:S04]  /*1b90*/  @!P1 LDG.E.U16.CONSTANT R19, desc[UR4][R18.64] ;  /* 0x0000000412139981 */ /* 0x000ea8000c1e9500 */
[----:B------:R-:W3:Y:S01]  /*1ba0*/  @!P0 LDG.E.U16.CONSTANT R17, desc[UR4][R16.64+0x2] ;  /* 0x0000020410118981 */ /* 0x000ee2000c1e9500 */
        /* <DEDUP_REMOVED lines=19> */
[----:B------:R-:W2:Y:S05]  /*1ce0*/  @!P1 LDG.E.U16.CONSTANT R19, desc[UR4][R18.64] ;  /* 0x0000000412139981 */ /* 0x000eaa000c1e9500 */
[----:B------:R-:W3:Y:S01]  /*1cf0*/  @!P0 LDG.E.U16.CONSTANT R17, desc[UR4][R16.64+0x2] ;  /* 0x0000020410118981 */ /* 0x000ee2000c1e9500 */
[----:B------:R-:W-:Y:S01]  /*1d00*/  ISETP.NE.AND P2, PT, R2, 0x2, PT ;  /* 0x000000020200780c */ /* 0x000fe20003f45270 */
[----:B--2---:R-:W-:-:S02]  /*1d10*/  @!P1 HFMA2 R0, R20.H0_H0, R19.H0_H0, R0.H0_H0 ;  /* 0x2000001314009231 */ /* 0x004fc40000040800 */
[----:B---3--:R-:W-:-:S10]  /*1d20*/  @!P0 HFMA2 R4, R20.H0_H0, R17.H0_H0, R4.H0_H0 ;  /* 0x2000001114048231 */ /* 0x008fd40000040804 */
[----:B------:R-:W-:Y:S05]  /*1d30*/  @!P2 BRA `(.L_x_6) ;  /* 0x000000000054a947 */ /* 0x000fea0003800000 */
[----:B------:R-:W2:Y:S01]  /*1d40*/  @!P0 LDG.E.CONSTANT R5, desc[UR4][R10.64+0x8] ;  /* 0x000008040a058981 */ /* 0x000ea2000c1e9900 */
[----:B------:R-:W0:Y:S03]  /*1d50*/  @!P0 LDC.64 R16, c[0x0][0x390] ;  /* 0x0000e400ff108b82 */ /* 0x000e260000000a00 */
[----:B------:R-:W3:Y:S04]  /*1d60*/  LDG.E.CONSTANT R15, desc[UR4][R14.64+0x8] ;  /* 0x000008040e0f7981 */ /* 0x000ee8000c1e9900 */
[----:B------:R-:W4:Y:S01]  /*1d70*/  @!P1 LDG.E.CONSTANT R2, desc[UR4][R10.64+0x8] ;  /* 0x000008040a029981 */ /* 0x000f22000c1e9900 */
[----:B------:R-:W1:Y:S01]  /*1d80*/  @!P1 LDC.64 R18, c[0x0][0x390] ;  /* 0x0000e400ff129b82 */ /* 0x000e620000000a00 */
[----:B--2---:R-:W-:-:S05]  /*1d90*/  @!P0 IMAD R20, R5, R8, RZ ;  /* 0x0000000805148224 */ /* 0x004fca00078e02ff */
[----:B------:R-:W-:Y:S02]  /*1da0*/  @!P0 SHF.R.S32.HI R22, RZ, 0x1f, R20 ;  /* 0x0000001fff168819 */ /* 0x000fe40000011414 */
[----:B------:R-:W-:Y:S01]  /*1db0*/  @!P0 IADD3 R20, P2, PT, R3, R20, RZ ;  /* 0x0000001403148210 */ /* 0x000fe20007f5e0ff */
[----:B---3--:R-:W-:-:S03]  /*1dc0*/  IMAD.WIDE R6, R15, 0x2, R6 ;  /* 0x000000020f067825 */ /* 0x008fc600078e0206 */
[----:B------:R-:W-:Y:S02]  /*1dd0*/  @!P0 LEA.HI.X.SX32 R22, R3, R22, 0x1, P2 ;  /* 0x0000001603168211 */ /* 0x000fe400010f0eff */
[----:B0-----:R-:W-:Y:S01]  /*1de0*/  @!P0 LEA R16, P2, R20, R16, 0x1 ;  /* 0x0000001014108211 */ /* 0x001fe200078408ff */
[----:B----4-:R-:W-:Y:S02]  /*1df0*/  @!P1 IMAD R5, R2, R8, R3 ;  /* 0x0000000802059224 */ /* 0x010fe400078e0203 */
[----:B------:R0:W2:Y:S01]  /*1e00*/  LDG.E.U16.CONSTANT R2, desc[UR4][R6.64] ;  /* 0x0000000406027981 */ /* 0x0000a2000c1e9500 */
[----:B------:R-:W-:Y:S01]  /*1e10*/  @!P0 LEA.HI.X R17, R20, R17, R22, 0x1, P2 ;  /* 0x0000001114118211 */ /* 0x000fe200010f0c16 */
[----:B-1----:R-:W-:-:S06]  /*1e20*/  @!P1 IMAD.WIDE R18, R5, 0x2, R18 ;  /* 0x0000000205129825 */ /* 0x002fcc00078e0212 */
[----:B------:R-:W2:Y:S01]  /*1e30*/  @!P1 LDG.E.U16.CONSTANT R19, desc[UR4][R18.64] ;  /* 0x0000000412139981 */ /* 0x000ea2000c1e9500 */
[----:B0-----:R-:W-:Y:S01]  /*1e40*/  @!P0 IMAD.MOV.U32 R6, RZ, RZ, R16 ;  /* 0x000000ffff068224 */ /* 0x001fe200078e0010 */
[----:B------:R-:W-:-:S05]  /*1e50*/  @!P0 MOV R7, R17 ;  /* 0x0000001100078202 */ /* 0x000fca0000000f00 */
[----:B------:R-:W3:Y:S01]  /*1e60*/  @!P0 LDG.E.U16.CONSTANT R5, desc[UR4][R6.64+0x2] ;  /* 0x0000020406058981 */ /* 0x000ee2000c1e9500 */
[C---:B--2---:R-:W-:Y:S02]  /*1e70*/  @!P1 HFMA2 R0, R2.reuse.H0_H0, R19.H0_H0, R0.H0_H0 ;  /* 0x2000001302009231 */ /* 0x044fe40000040800 */
[----:B---3--:R-:W-:-:S07]  /*1e80*/  @!P0 HFMA2 R4, R2.H0_H0, R5.H0_H0, R4.H0_H0 ;  /* 0x2000000502048231 */ /* 0x008fce0000040804 */
.L_x_6:
[----:B------:R-:W-:Y:S05]  /*1e90*/  BSYNC.RECONVERGENT B0 ;  /* 0x0000000000007941 */ /* 0x000fea0003800200 */
.L_x_5:
[----:B-1----:R-:W0:Y:S01]  /*1ea0*/  LDC.64 R6, c[0x0][0x3a8] ;  /* 0x0000ea00ff067b82 */ /* 0x002e220000000a00 */
[----:B------:R-:W-:Y:S01]  /*1eb0*/  ISETP.GE.AND P1, PT, R3, R8, PT ;  /* 0x000000080300720c */ /* 0x000fe20003f26270 */
[----:B------:R-:W-:Y:S01]  /*1ec0*/  BSSY.RECONVERGENT B0, `(.L_x_10) ;  /* 0x0000008000007945 */ /* 0x000fe20003800200 */
[----:B0----5:R-:W-:-:S11]  /*1ed0*/  IMAD.WIDE R12, R12, 0x4, R6 ;  /* 0x000000040c0c7825 */ /* 0x021fd600078e0206 */
[----:B------:R-:W-:Y:S05]  /*1ee0*/  @P1 BRA `(.L_x_11) ;  /* 0x0000000000141947 */ /* 0x000fea0003800000 */
[----:B------:R-:W2:Y:S01]  /*1ef0*/  LDG.E.CONSTANT R2, desc[UR4][R12.64] ;  /* 0x000000040c027981 */ /* 0x000ea2000c1e9900 */
[----:B------:R-:W0:Y:S01]  /*1f00*/  LDC.64 R6, c[0x0][0x3c0] ;  /* 0x0000f000ff067b82 */ /* 0x000e220000000a00 */
[----:B--2---:R-:W-:-:S04]  /*1f10*/  IMAD R5, R2, R8, R3 ;  /* 0x0000000802057224 */ /* 0x004fc800078e0203 */
[----:B0-----:R-:W-:-:S05]  /*1f20*/  IMAD.WIDE R6, R5, 0x2, R6 ;  /* 0x0000000205067825 */ /* 0x001fca00078e0206 */
[----:B------:R0:W-:Y:S02]  /*1f30*/  STG.E.U16 desc[UR4][R6.64], R0 ;  /* 0x0000000006007986 */ /* 0x0001e4000c101504 */
.L_x_11:
[----:B------:R-:W-:Y:S05]  /*1f40*/  BSYNC.RECONVERGENT B0 ;  /* 0x0000000000007941 */ /* 0x000fea0003800200 */
.L_x_10:
[----:B------:R-:W-:Y:S05]  /*1f50*/  @P0 EXIT ;  /* 0x000000000000094d */ /* 0x000fea0003800000 */
[----:B------:R-:W2:Y:S01]  /*1f60*/  LDG.E.CONSTANT R13, desc[UR4][R12.64] ;  /* 0x000000040c0d7981 */ /* 0x000ea2000c1e9900 */
[----:B------:R-:W1:Y:S01]  /*1f70*/  LDCU.64 UR6, c[0x0][0x3c0] ;  /* 0x00007800ff0677ac */ /* 0x000e620008000a00 */
[----:B--2---:R-:W-:-:S05]  /*1f80*/  IMAD R8, R13, R8, RZ ;  /* 0x000000080d087224 */ /* 0x004fca00078e02ff */
[----:B0-----:R-:W-:Y:S02]  /*1f90*/  SHF.R.S32.HI R0, RZ, 0x1f, R8 ;  /* 0x0000001fff007819 */ /* 0x001fe40000011408 */
[----:B------:R-:W-:-:S04]  /*1fa0*/  IADD3 R8, P0, PT, R3, R8, RZ ;  /* 0x0000000803087210 */ /* 0x000fc80007f1e0ff */
[----:B------:R-:W-:Y:S02]  /*1fb0*/  LEA.HI.X.SX32 R3, R3, R0, 0x1, P0 ;  /* 0x0000000003037211 */ /* 0x000fe400000f0eff */
[----:B-1----:R-:W-:-:S04]  /*1fc0*/  LEA R2, P0, R8, UR6, 0x1 ;  /* 0x0000000608027c11 */ /* 0x002fc8000f8008ff */
[----:B------:R-:W-:-:S05]  /*1fd0*/  LEA.HI.X R3, R8, UR7, R3, 0x1, P0 ;  /* 0x0000000708037c11 */ /* 0x000fca00080f0c03 */
[----:B------:R-:W-:Y:S01]  /*1fe0*/  STG.E.U16 desc[UR4][R2.64+0x2], R4 ;  /* 0x0000020402007986 */ /* 0x000fe2000c101504 */
[----:B------:R-:W-:Y:S05]  /*1ff0*/  EXIT ;  /* 0x000000000000794d */ /* 0x000fea0003800000 */
.L_x_12:
[----:B------:R-:W-:-:S00]  /*2000*/  BRA `(.L_x_12) ;  /* 0xfffffffc00fc7947 */ /* 0x000fc0000383ffff */
[----:B------:R-:W-:-:S00]  /*2010*/  NOP ;  /* 0x0000000000007918 */ /* 0x000fc00000000000 */
        /* <DEDUP_REMOVED lines=14> */
.L_x_75:


//--------------------- .text._Z15bev_pool_kernelI6__halffLi2ELi2EEviiPKT_S3_PKiS5_S5_S5_S5_PS1_ --------------------------
	.section	.text._Z15bev_pool_kernelI6__halffLi2ELi2EEviiPKT_S3_PKiS5_S5_S5_S5_PS1_,"ax",@progbits
	.align	128
        .global         _Z15bev_pool_kernelI6__halffLi2ELi2EEviiPKT_S3_PKiS5_S5_S5_S5_PS1_
        .type           _Z15bev_pool_kernelI6__halffLi2ELi2EEviiPKT_S3_PKiS5_S5_S5_S5_PS1_,@function
        .size           _Z15bev_pool_kernelI6__halffLi2ELi2EEviiPKT_S3_PKiS5_S5_S5_S5_PS1_,(.L_x_76 - _Z15bev_pool_kernelI6__halffLi2ELi2EEviiPKT_S3_PKiS5_S5_S5_S5_PS1_)
        .other          _Z15bev_pool_kernelI6__halffLi2ELi2EEviiPKT_S3_PKiS5_S5_S5_S5_PS1_,@"STO_CUDA_ENTRY STV_DEFAULT"
_Z15bev_pool_kernelI6__halffLi2ELi2EEviiPKT_S3_PKiS5_S5_S5_S5_PS1_:
.text._Z15bev_pool_kernelI6__halffLi2ELi2EEviiPKT_S3_PKiS5_S5_S5_S5_PS1_:
        /* <DEDUP_REMOVED lines=9> */
[----:B------:R-:W-:-:S04]  /*0090*/  SHF.L.U32 R5, R0, 0x1, RZ ;  /* 0x0000000100057819 */ /* 0x000fc800000006ff */
[----:B--2---:R-:W-:-:S04]  /*00a0*/  VIMNMX R0, PT, PT, R5, UR5, !PT ;  /* 0x0000000505007c48 */ /* 0x004fc8000ffe0100 */
[----:B------:R-:W-:-:S04]  /*00b0*/  IADD3 R0, PT, PT, -R5, R0, RZ ;  /* 0x0000000005007210 */ /* 0x000fc80007ffe1ff */
        /* <DEDUP_REMOVED lines=13> */
[----:B------:R-:W-:Y:S02]  /*0190*/  CS2R R4, SRZ ;  /* 0x0000000000047805 */ /* 0x000fe4000001ff00 */
[----:B----4-:R-:W-:-:S13]  /*01a0*/  ISETP.GE.AND P0, PT, R20, 0x1, PT ;  /* 0x000000011400780c */ /* 0x010fda0003f06270 */
[----:B0-2---:R-:W-:Y:S05]  /*01b0*/  @!P0 BRA `(.L_x_14) ;  /* 0x0000001000b48947 */ /* 0x005fea0003800000 */
[C---:B------:R-:W-:Y:S01]  /*01c0*/  ISETP.GE.U32.AND P0, PT, R20.reuse, 0x4, PT ;  /* 0x000000041400780c */ /* 0x040fe20003f06070 */
[----:B------:R-:W-:Y:S01]  /*01d0*/  BSSY.RECONVERGENT B1, `(.L_x_15) ;  /* 0x00000d6000017945 */ /* 0x000fe20003800200 */
[----:B------:R-:W-:Y:S01]  /*01e0*/  HFMA2 R7, -RZ, RZ, 0, 0 ;  /* 0x00000000ff077431 */ /* 0x000fe200000001ff */
[----:B------:R-:W-:Y:S02]  /*01f0*/  LOP3.LUT R6, R20, 0x3, RZ, 0xc0, !PT ;  /* 0x0000000314067812 */ /* 0x000fe400078ec0ff */
[----:B------:R-:W-:-:S08]  /*0200*/  MOV R4, RZ ;  /* 0x000000ff00047202 */ /* 0x000fd00000000f00 */
[----:B------:R-:W-:Y:S05]  /*0210*/  @!P0 BRA `(.L_x_16) ;  /* 0x0000000c00448947 */ /* 0x000fea0003800000 */
[----:B------:R-:W0:Y:S01]  /*0220*/  LDCU.64 UR4, c[0x0][0x3a0] ;  /* 0x00007400ff0477ac */ /* 0x000e220008000a00 */
[----:B------:R-:W1:Y:S01]  /*0230*/  LDC.64 R26, c[0x0][0x398] ;  /* 0x0000e600ff1a7b82 */ /* 0x000e620000000a00 */
[----:B------:R-:W-:Y:S01]  /*0240*/  IADD3 R4, PT, PT, R3, 0x1, RZ ;  /* 0x0000000103047810 */ /* 0x000fe20007ffe0ff */
[----:B------:R-:W2:Y:S06]  /*0250*/  LDCU UR8, c[0x0][0x380] ;  /* 0x00007000ff0877ac */ /* 0x000eac0008000800 */
[----:B------:R-:W3:Y:S01]  /*0260*/  LDC.64 R18, c[0x0][0x388] ;  /* 0x0000e200ff127b82 */ /* 0x000ee20000000a00 */
[----:B0-----:R-:W-:-:S04]  /*0270*/  UIADD3 UR4, UP0, UPT, UR4, 0x8, URZ ;  /* 0x0000000804047890 */ /* 0x001fc8000ff1e0ff */
[----:B------:R-:W-:Y:S01]  /*0280*/  UIADD3.X UR5, UPT, UPT, URZ, UR5, URZ, UP0, !UPT ;  /* 0x00000005ff057290 */ /* 0x000fe200087fe4ff */
[----:B--2---:R-:W-:Y:S02]  /*0290*/  ISETP.GE.AND P1, PT, R4, UR8, PT ;  /* 0x0000000804007c0c */ /* 0x004fe4000bf26270 */
[----:B------:R-:W-:Y:S02]  /*02a0*/  ISETP.GE.AND P0, PT, R3, UR8, PT ;  /* 0x0000000803007c0c */ /* 0x000fe4000bf06270 */
[----:B------:R-:W-:Y:S02]  /*02b0*/  MOV R12, UR4 ;  /* 0x00000004000c7c02 */ /* 0x000fe40008000f00 */
[----:B------:R-:W-:-:S03]  /*02c0*/  MOV R13, UR5 ;  /* 0x00000005000d7c02 */ /* 0x000fc60008000f00 */
[----:B-----5:R-:W-:-:S04]  /*02d0*/  IMAD.WIDE R16, R2, 0x4, R12 ;  /* 0x0000000402107825 */ /* 0x020fc800078e020c */
[----:B------:R-:W0:Y:S01]  /*02e0*/  @!P1 LDC.64 R4, c[0x0][0x390] ;  /* 0x0000e400ff049b82 */ /* 0x000e220000000a00 */
[----:B------:R-:W2:Y:S01]  /*02f0*/  @!P1 LDG.E.CONSTANT R23, desc[UR6][R16.64+-0x8] ;  /* 0xfffff80610179981 */ /* 0x000ea2000c1e9900 */
[----:B-1----:R-:W-:-:S03]  /*0300*/  IMAD.WIDE R26, R2, 0x4, R26 ;  /* 0x00000004021a7825 */ /* 0x002fc600078e021a */
[----:B------:R-:W4:Y:S03]  /*0310*/  @!P0 LDG.E.CONSTANT R22, desc[UR6][R16.64+-0x8] ;  /* 0xfffff80610168981 */ /* 0x000f26000c1e9900 */
[----:B------:R-:W1:Y:S01]  /*0320*/  @!P0 LDC.64 R14, c[0x0][0x390] ;  /* 0x0000e400ff0e8b82 */ /* 0x000e620000000a00 */
[----:B------:R-:W3:Y:S01]  /*0330*/  LDG.E.CONSTANT R25, desc[UR6][R26.64] ;  /* 0x000000061a197981 */ /* 0x000ee2000c1e9900 */
[----:B--2---:R-:W-:Y:S02]  /*0340*/  @!P1 IMAD R23, R23, UR8, RZ ;  /* 0x0000000817179c24 */ /* 0x004fe4000f8e02ff */
[--C-:B----4-:R-:W-:Y:S01]  /*0350*/  @!P0 IMAD R21, R22, UR8, R3.reuse ;  /* 0x0000000816158c24 */ /* 0x110fe2000f8e0203 */
[----:B------:R-:W-:Y:S02]  /*0360*/  SHF.R.S32.HI R22, RZ, 0x1f, R3 ;  /* 0x0000001fff167819 */ /* 0x000fe40000011403 */
[----:B------:R-:W-:Y:S01]  /*0370*/  @!P1 IADD3 R7, P2, PT, R3, R23, RZ ;  /* 0x0000001703079210 */ /* 0x000fe20007f5e0ff */
[----:B-1----:R-:W-:-:S03]  /*0380*/  @!P0 IMAD.WIDE R14, R21, 0x2, R14 ;  /* 0x00000002150e8825 */ /* 0x002fc600078e020e */
[----:B------:R-:W-:Y:S01]  /*0390*/  @!P1 LEA.HI.X.SX32 R28, R23, R22, 0x1, P2 ;  /* 0x00000016171c9211 */ /* 0x000fe200010f0eff */
[----:B---3--:R-:W-:Y:S01]  /*03a0*/  IMAD.WIDE R24, R25, 0x2, R18 ;  /* 0x0000000219187825 */ /* 0x008fe200078e0212 */
[C---:B0-----:R-:W-:Y:S01]  /*03b0*/  @!P1 LEA R16, P2, R7.reuse, R4, 0x1 ;  /* 0x0000000407109211 */ /* 0x041fe200078408ff */
[----:B------:R-:W2:Y:S03]  /*03c0*/  @!P0 LDG.E.U16.CONSTANT R14, desc[UR6][R14.64] ;  /* 0x000000060e0e8981 */ /* 0x000ea6000c1e9500 */
[----:B------:R-:W-:Y:S01]  /*03d0*/  @!P1 LEA.HI.X R17, R7, R5, R28, 0x1, P2 ;  /* 0x0000000507119211 */ /* 0x000fe200010f0c1c */
[----:B------:R-:W3:Y:S04]  /*03e0*/  LDG.E.U16.CONSTANT R24, desc[UR6][R24.64] ;  /* 0x0000000618187981 */ /* 0x000ee8000c1e9500 */
[----:B------:R-:W4:Y:S01]  /*03f0*/  @!P1 LDG.E.U16.CONSTANT R16, desc[UR6][R16.64+0x2] ;  /* 0x0000020610109981 */ /* 0x000f22000c1e9500 */
[----:B------:R-:W-:-:S03]  /*0400*/  IMAD.WIDE R28, R2, 0x4, R12 ;  /* 0x00000004021c7825 */ /* 0x000fc600078e020c */
[----:B------:R-:W4:Y:S04]  /*0410*/  LDG.E.CONSTANT R7, desc[UR6][R26.64+0x4] ;  /* 0x000004061a077981 */ /* 0x000f28000c1e9900 */
[----:B------:R-:W4:Y:S04]  /*0420*/  @!P1 LDG.E.CONSTANT R23, desc[UR6][R28.64+-0x4] ;  /* 0xfffffc061c179981 */ /* 0x000f28000c1e9900 */
[----:B------:R-:W4:Y:S01]  /*0430*/  @!P0 LDG.E.CONSTANT R21, desc[UR6][R28.64+-0x4] ;  /* 0xfffffc061c158981 */ /* 0x000f22000c1e9900 */
[----:B------:R-:W-:Y:S01]  /*0440*/  MOV R5, RZ ;  /* 0x000000ff00057202 */ /* 0x000fe20000000f00 */
[----:B--2---:R-:W-:-:S02]  /*0450*/  @!P0 HADD2.F32 R15, -RZ, R14.H0_H0 ;  /* 0x2000000eff0f8230 */ /* 0x004fc40000004100 */
[--C-:B---3--:R-:W-:Y:S02]  /*0460*/  @!P0 HADD2.F32 R4, -RZ, R24.reuse.H0_H0 ;  /* 0x20000018ff048230 */ /* 0x108fe40000004100 */
[----:B------:R-:W-:-:S03]  /*0470*/  @!P1 HADD2.F32 R14, -RZ, R24.H0_H0 ;  /* 0x20000018ff0e9230 */ /* 0x000fc60000004100 */
[----:B------:R-:W-:Y:S01]  /*0480*/  @!P0 FFMA R5, R4, R15, RZ ;  /* 0x0000000f04058223 */ /* 0x000fe200000000ff */
[----:B----4-:R-:W-:Y:S01]  /*0490*/  @!P1 HADD2.F32 R15, -RZ, R16.H0_H0 ;  /* 0x20000010ff0f9230 */ /* 0x010fe20000004100 */
[----:B------:R-:W-:-:S04]  /*04a0*/  MOV R4, RZ ;  /* 0x000000ff00047202 */ /* 0x000fc80000000f00 */
[----:B------:R-:W-:Y:S02]  /*04b0*/  @!P1 FFMA R4, R14, R15, RZ ;  /* 0x0000000f0e049223 */ /* 0x000fe400000000ff */
[----:B------:R-:W0:Y:S01]  /*04c0*/  @!P1 LDC.64 R14, c[0x0][0x390] ;  /* 0x0000e400ff0e9b82 */ /* 0x000e220000000a00 */
[----:B------:R-:W-:-:S05]  /*04d0*/  @!P1 IMAD R23, R23, UR8, RZ ;  /* 0x0000000817179c24 */ /* 0x000fca000f8e02ff */
[----:B------:R-:W-:-:S04]  /*04e0*/  @!P1 IADD3 R17, P2, PT, R3, R23, RZ ;  /* 0x0000001703119210 */ /* 0x000fc80007f5e0ff */
[----:B------:R-:W-:Y:S02]  /*04f0*/  @!P1 LEA.HI.X.SX32 R24, R23, R22, 0x1, P2 ;  /* 0x0000001617189211 */ /* 0x000fe400010f0eff */
[----:B0-----:R-:W-:-:S04]  /*0500*/  @!P1 LEA R16, P2, R17, R14, 0x1 ;  /* 0x0000000e11109211 */ /* 0x001fc800078408ff */
[----:B------:R-:W-:Y:S02]  /*0510*/  @!P1 LEA.HI.X R17, R17, R15, R24, 0x1, P2 ;  /* 0x0000000f11119211 */ /* 0x000fe400010f0c18 */
[----:B------:R-:W0:Y:S01]  /*0520*/  @!P0 LDC.64 R24, c[0x0][0x390] ;  /* 0x0000e400ff188b82 */ /* 0x000e220000000a00 */
[----:B------:R-:W-:Y:S02]  /*0530*/  @!P0 IMAD R21, R21, UR8, R3 ;  /* 0x0000000815158c24 */ /* 0x000fe4000f8e0203 */
[----:B------:R-:W-:Y:S02]  /*0540*/  IMAD.WIDE R14, R7, 0x2, R18 ;  /* 0x00000002070e7825 */ /* 0x000fe400078e0212 */
[----:B------:R-:W2:Y:S04]  /*0550*/  @!P1 LDG.E.CONSTANT R7, desc[UR6][R28.64] ;  /* 0x000000061c079981 */ /* 0x000ea8000c1e9900 */
[----:B------:R-:W3:Y:S04]  /*0560*/  LDG.E.U16.CONSTANT R14, desc[UR6][R14.64] ;  /* 0x000000060e0e7981 */ /* 0x000ee8000c1e9500 */
[----:B------:R1:W4:Y:S01]  /*0570*/  @!P1 LDG.E.U16.CONSTANT R15, desc[UR6][R16.64+0x2] ;  /* 0x00000206100f9981 */ /* 0x000322000c1e9500 */
[----:B0-----:R-:W-:Y:S01]  /*0580*/  @!P0 IMAD.WIDE R24, R21, 0x2, R24 ;  /* 0x0000000215188825 */ /* 0x001fe200078e0218 */
[----:B-1----:R-:W0:Y:S05]  /*0590*/  @!P1 LDC.64 R16, c[0x0][0x390] ;  /* 0x0000e400ff109b82 */ /* 0x002e2a0000000a00 */
[----:B------:R-:W2:Y:S04]  /*05a0*/  @!P0 LDG.E.U16.CONSTANT R25, desc[UR6][R24.64] ;  /* 0x0000000618198981 */ /* 0x000ea8000c1e9500 */
[----:B------:R-:W4:Y:S01]  /*05b0*/  @!P0 LDG.E.CONSTANT R24, desc[UR6][R28.64] ;  /* 0x000000061c188981 */ /* 0x000f22000c1e9900 */
[----:B---3--:R-:W-:-:S02]  /*05c0*/  @!P0 HADD2.F32 R21, -RZ, R14.H0_H0 ;  /* 0x2000000eff158230 */ /* 0x008fc40000004100 */
[----:B--2---:R-:W-:Y:S02]  /*05d0*/  @!P0 HADD2.F32 R23, -RZ, R25.H0_H0 ;  /* 0x20000019ff178230 */ /* 0x004fe40000004100 */
[----:B------:R-:W2:Y:S03]  /*05e0*/  LDG.E.CONSTANT R25, desc[UR6][R26.64+0x8] ;  /* 0x000008061a197981 */ /* 0x000ea6000c1e9900 */
[----:B------:R-:W-:Y:S01]  /*05f0*/  @!P0 FFMA R5, R21, R23, R5 ;  /* 0x0000001715058223 */ /* 0x000fe20000000005 */
[----:B------:R-:W-:-:S05]  /*0600*/  @!P1 IMAD R21, R7, UR8, RZ ;  /* 0x0000000807159c24 */ /* 0x000fca000f8e02ff */
[----:B------:R-:W-:Y:S01]  /*0610*/  @!P1 IADD3 R7, P2, PT, R3, R21, RZ ;  /* 0x0000001503079210 */ /* 0x000fe20007f5e0ff */
[----:B------:R-:W3:Y:S03]  /*0620*/  LDG.E.CONSTANT R27, desc[UR6][R26.64+0xc] ;  /* 0x00000c061a1b7981 */ /* 0x000ee6000c1e9900 */
[----:B------:R-:W-:Y:S02]  /*0630*/  @!P1 LEA.HI.X.SX32 R21, R21, R22, 0x1, P2 ;  /* 0x0000001615159211 */ /* 0x000fe400010f0eff */
[----:B0-----:R-:W-:-:S04]  /*0640*/  @!P1 LEA R16, P2, R7, R16, 0x1 ;  /* 0x0000001007109211 */ /* 0x001fc800078408ff */
[----:B------:R-:W-:Y:S01]  /*0650*/  @!P1 LEA.HI.X R17, R7, R17, R21, 0x1, P2 ;  /* 0x0000001107119211 */ /* 0x000fe200010f0c15 */
[----:B------:R-:W3:Y:S04]  /*0660*/  @!P0 LDG.E.CONSTANT R26, desc[UR6][R28.64+0x4] ;  /* 0x000004061c1a8981 */ /* 0x000ee8000c1e9900 */
[----:B------:R0:W3:Y:S02]  /*0670*/  @!P1 LDG.E.U16.CONSTANT R21, desc[UR6][R16.64+0x2] ;  /* 0x0000020610159981 */ /* 0x0000e4000c1e9500 */
[----:B0-----:R-:W0:Y:S01]  /*0680*/  @!P0 LDC.64 R16, c[0x0][0x390] ;  /* 0x0000e400ff108b82 */ /* 0x001e220000000a00 */
[----:B----4-:R-:W-:-:S04]  /*0690*/  @!P0 IMAD R7, R24, UR8, R3 ;  /* 0x0000000818078c24 */ /* 0x010fc8000f8e0203 */
[----:B0-----:R-:W-:Y:S02]  /*06a0*/  @!P0 IMAD.WIDE R16, R7, 0x2, R16 ;  /* 0x0000000207108825 */ /* 0x001fe400078e0210 */
[----:B------:R-:W4:Y:S04]  /*06b0*/  @!P1 LDG.E.CONSTANT R7, desc[UR6][R28.64+0x4] ;  /* 0x000004061c079981 */ /* 0x000f28000c1e9900 */
[----:B------:R0:W4:Y:S02]  /*06c0*/  @!P0 LDG.E.U16.CONSTANT R23, desc[UR6][R16.64] ;  /* 0x0000000610178981 */ /* 0x000124000c1e9500 */
[----:B0-----:R-:W0:Y:S01]  /*06d0*/  @!P1 LDC.64 R16, c[0x0][0x390] ;  /* 0x0000e400ff109b82 */ /* 0x001e220000000a00 */
[----:B--2---:R-:W-:-:S06]  /*06e0*/  IMAD.WIDE R24, R25, 0x2, R18 ;  /* 0x0000000219187825 */ /* 0x004fcc00078e0212 */
[----:B------:R-:W2:Y:S01]  /*06f0*/  LDG.E.U16.CONSTANT R24, desc[UR6][R24.64] ;  /* 0x0000000618187981 */ /* 0x000ea2000c1e9500 */
[----:B---3--:R-:W-:Y:S02]  /*0700*/  IMAD.WIDE R28, R27, 0x2, R18 ;  /* 0x000000021b1c7825 */ /* 0x008fe400078e0212 */
[----:B------:R-:W1:Y:S03]  /*0710*/  @!P0 LDC.64 R18, c[0x0][0x390] ;  /* 0x0000e400ff128b82 */ /* 0x000e660000000a00 */
[----:B------:R-:W3:Y:S01]  /*0720*/  LDG.E.U16.CONSTANT R25, desc[UR6][R28.64] ;  /* 0x000000061c197981 */ /* 0x000ee2000c1e9500 */
[----:B------:R-:W-:-:S04]  /*0730*/  @!P0 IMAD R27, R26, UR8, R3 ;  /* 0x000000081a1b8c24 */ /* 0x000fc8000f8e0203 */
[----:B-1----:R-:W-:-:S06]  /*0740*/  @!P0 IMAD.WIDE R18, R27, 0x2, R18 ;  /* 0x000000021b128825 */ /* 0x002fcc00078e0212 */
[----:B------:R1:W3:Y:S01]  /*0750*/  @!P0 LDG.E.U16.CONSTANT R18, desc[UR6][R18.64] ;  /* 0x0000000612128981 */ /* 0x0002e2000c1e9500 */
[----:B----4-:R-:W-:-:S05]  /*0760*/  @!P1 IMAD R7, R7, UR8, RZ ;  /* 0x0000000807079c24 */ /* 0x010fca000f8e02ff */
[----:B------:R-:W-:-:S04]  /*0770*/  @!P1 IADD3 R26, P2, PT, R3, R7, RZ ;  /* 0x00000007031a9210 */ /* 0x000fc80007f5e0ff */
[----:B------:R-:W-:Y:S02]  /*0780*/  @!P1 LEA.HI.X.SX32 R7, R7, R22, 0x1, P2 ;  /* 0x0000001607079211 */ /* 0x000fe400010f0eff */
[----:B0-----:R-:W-:-:S04]  /*0790*/  @!P1 LEA R16, P2, R26, R16, 0x1 ;  /* 0x000000101a109211 */ /* 0x001fc800078408ff */
[----:B------:R-:W-:-:S05]  /*07a0*/  @!P1 LEA.HI.X R17, R26, R17, R7, 0x1, P2 ;  /* 0x000000111a119211 */ /* 0x000fca00010f0c07 */
[----:B------:R-:W4:Y:S01]  /*07b0*/  @!P1 LDG.E.U16.CONSTANT R16, desc[UR6][R16.64+0x2] ;  /* 0x0000020610109981 */ /* 0x000f22000c1e9500 */
[----:B------:R-:W-:Y:S01]  /*07c0*/  LOP3.LUT R7, R20, 0x7ffffffc, RZ, 0xc0, !PT ;  /* 0x7ffffffc14077812 */ /* 0x000fe200078ec0ff */
[----:B------:R-:W-:-:S03]  /*07d0*/  @!P0 HADD2.F32 R20, -RZ, R23.H0_H0 ;  /* 0x20000017ff148230 */ /* 0x000fc60000004100 */
[----:B------:R-:W-:Y:S01]  /*07e0*/  IADD3 R23, PT, PT, -R7, 0x4, RZ ;  /* 0x0000000407177810 */ /* 0x000fe20007ffe1ff */
[----:B------:R-:W-:-:S03]  /*07f0*/  @!P1 HADD2.F32 R27, -RZ, R14.H0_H0 ;  /* 0x2000000eff1b9230 */ /* 0x000fc60000004100 */
[----:B------:R-:W-:Y:S01]  /*0800*/  ISETP.NE.AND P2, PT, R23, RZ, PT ;  /* 0x000000ff1700720c */ /* 0x000fe20003f45270 */
[----:B------:R-:W-:Y:S02]  /*0810*/  @!P1 HADD2.F32 R15, -RZ, R15.H0_H0 ;  /* 0x2000000fff0f9230 */ /* 0x000fe40000004100 */
[----:B------:R-:W-:-:S03]  /*0820*/  @!P1 HADD2.F32 R21, -RZ, R21.H0_H0 ;  /* 0x20000015ff159230 */ /* 0x000fc60000004100 */
[----:B------:R-:W-:Y:S01]  /*0830*/  @!P1 FFMA R4, R27, R15, R4 ;  /* 0x0000000f1b049223 */ /* 0x000fe20000000004 */
[--C-:B--2---:R-:W-:Y:S02]  /*0840*/  @!P0 HADD2.F32 R14, -RZ, R24.reuse.H0_H0 ;  /* 0x20000018ff0e8230 */ /* 0x104fe40000004100 */
[----:B-1----:R-:W-:-:S03]  /*0850*/  @!P1 HADD2.F32 R19, -RZ, R24.H0_H0 ;  /* 0x20000018ff139230 */ /* 0x002fc60000004100 */
[----:B------:R-:W-:Y:S02]  /*0860*/  @!P0 FFMA R5, R14, R20, R5 ;  /* 0x000000140e058223 */ /* 0x000fe40000000005 */
[----:B------:R-:W-:Y:S01]  /*0870*/  @!P1 FFMA R4, R19, R21, R4 ;  /* 0x0000001513049223 */ /* 0x000fe20000000004 */
[--C-:B---3--:R-:W-:Y:S02]  /*0880*/  @!P0 HADD2.F32 R14, -RZ, R25.reuse.H0_H0 ;  /* 0x20000019ff0e8230 */ /* 0x108fe40000004100 */
[----:B------:R-:W-:Y:S02]  /*0890*/  @!P1 HADD2.F32 R25, -RZ, R25.H0_H0 ;  /* 0x20000019ff199230 */ /* 0x000fe40000004100 */
[----:B------:R-:W-:-:S05]  /*08a0*/  @!P0 HADD2.F32 R18, -RZ, R18.H0_H0 ;  /* 0x20000012ff128230 */ /* 0x000fca0000004100 */
[----:B------:R-:W-:Y:S01]  /*08b0*/  @!P0 FFMA R5, R14, R18, R5 ;  /* 0x000000120e058223 */ /* 0x000fe20000000005 */
[----:B----4-:R-:W-:-:S05]  /*08c0*/  @!P1 HADD2.F32 R15, -RZ, R16.H0_H0 ;  /* 0x20000010ff0f9230 */ /* 0x010fca0000004100 */
[----:B------:R-:W-:Y:S01]  /*08d0*/  @!P1 FFMA R4, R25, R15, R4 ;  /* 0x0000000f19049223 */ /* 0x000fe20000000004 */
[----:B------:R-:W-:Y:S06]  /*08e0*/  @!P2 BRA `(.L_x_16) ;  /* 0x000000040090a947 */ /* 0x000fec0003800000 */
[----:B------:R-:W-:-:S07]  /*08f0*/  IADD3 R25, PT, PT, R2, 0x4, RZ ;  /* 0x0000000402197810 */ /* 0x000fce0007ffe0ff */
.L_x_17:
[----:B------:R-:W-:Y:S01]  /*0900*/  IADD3 R14, PT, PT, R3, 0x1, RZ ;  /* 0x00000001030e7810 */ /* 0x000fe20007ffe0ff */
[C---:B------:R-:W-:Y:S01]  /*0910*/  IMAD.WIDE R16, R25.reuse, 0x4, R12 ;  /* 0x0000000419107825 */ /* 0x040fe200078e020c */
[----:B------:R-:W0:Y:S02]  /*0920*/  LDC.64 R18, c[0x0][0x398] ;  /* 0x0000e600ff127b82 */ /* 0x000e240000000a00 */
[----:B------:R-:W-:Y:S02]  /*0930*/  ISETP.GE.AND P1, PT, R14, UR9, PT ;  /* 0x000000090e007c0c */ /* 0x000fe4000bf26270 */
[----:B------:R-:W2:Y:S11]  /*0940*/  @!P0 LDG.E.CONSTANT R24, desc[UR6][R16.64+-0x8] ;  /* 0xfffff80610188981 */ /* 0x000eb6000c1e9900 */
[----:B------:R-:W3:Y:S01]  /*0950*/  @!P1 LDG.E.CONSTANT R20, desc[UR6][R16.64+-0x8] ;  /* 0xfffff80610149981 */ /* 0x000ee2000c1e9900 */
[----:B------:R-:W1:Y:S01]  /*0960*/  @!P1 LDC.64 R14, c[0x0][0x390] ;  /* 0x0000e400ff0e9b82 */ /* 0x000e620000000a00 */
[----:B0-----:R-:W-:-:S05]  /*0970*/  IMAD.WIDE R18, R25, 0x4, R18 ;  /* 0x0000000419127825 */ /* 0x001fca00078e0212 */
[----:B------:R-:W4:Y:S01]  /*0980*/  LDG.E.CONSTANT R27, desc[UR6][R18.64] ;  /* 0x00000006121b7981 */ /* 0x000f22000c1e9900 */
[----:B---3--:R-:W-:-:S05]  /*0990*/  @!P1 IMAD R20, R20, UR9, RZ ;  /* 0x0000000914149c24 */ /* 0x008fca000f8e02ff */
[----:B------:R-:W-:-:S04]  /*09a0*/  @!P1 IADD3 R21, P2, PT, R3, R20, RZ ;  /* 0x0000001403159210 */ /* 0x000fc80007f5e0ff */
[----:B------:R-:W-:Y:S02]  /*09b0*/  @!P1 LEA.HI.X.SX32 R26, R20, R22, 0x1, P2 ;  /* 0x00000016141a9211 */ /* 0x000fe400010f0eff */
[----:B-1----:R-:W-:-:S04]  /*09c0*/  @!P1 LEA R20, P2, R21, R14, 0x1 ;  /* 0x0000000e15149211 */ /* 0x002fc800078408ff */
[----:B------:R-:W-:Y:S02]  /*09d0*/  @!P1 LEA.HI.X R21, R21, R15, R26, 0x1, P2 ;  /* 0x0000000f15159211 */ /* 0x000fe400010f0c1a */
[----:B------:R-:W0:Y:S01]  /*09e0*/  @!P0 LDC.64 R14, c[0x0][0x390] ;  /* 0x0000e400ff0e8b82 */ /* 0x000e220000000a00 */
[----:B--2---:R-:W-:Y:S02]  /*09f0*/  @!P0 IMAD R29, R24, UR9, R3 ;  /* 0x00000009181d8c24 */ /* 0x004fe4000f8e0203 */
[----:B------:R1:W2:Y:S04]  /*0a00*/  @!P1 LDG.E.U16.CONSTANT R20, desc[UR6][R20.64+0x2] ;  /* 0x0000020614149981 */ /* 0x0002a8000c1e9500 */
[----:B------:R-:W3:Y:S01]  /*0a10*/  LDG.E.CONSTANT R24, desc[UR6][R18.64+0x4] ;  /* 0x0000040612187981 */ /* 0x000ee2000c1e9900 */
[----:B0-----:R-:W-:-:S02]  /*0a20*/  @!P0 IMAD.WIDE R28, R29, 0x2, R14 ;  /* 0x000000021d1c8825 */ /* 0x001fc400078e020e */
[----:B------:R-:W4:Y:S04]  /*0a30*/  LDC.64 R14, c[0x0][0x388] ;  /* 0x0000e200ff0e7b82 */ /* 0x000f280000000a00 */
[----:B------:R-:W1:Y:S01]  /*0a40*/  @!P0 LDG.E.U16.CONSTANT R28, desc[UR6][R28.64] ;  /* 0x000000061c1c8981 */ /* 0x000e62000c1e9500 */
[----:B----4-:R-:W-:-:S06]  /*0a50*/  IMAD.WIDE R26, R27, 0x2, R14 ;  /* 0x000000021b1a7825 */ /* 0x010fcc00078e020e */
[----:B------:R-:W4:Y:S04]  /*0a60*/  LDG.E.U16.CONSTANT R27, desc[UR6][R26.64] ;  /* 0x000000061a1b7981 */ /* 0x000f28000c1e9500 */
[----:B------:R-:W5:Y:S01]  /*0a70*/  @!P0 LDG.E.CONSTANT R26, desc[UR6][R16.64+-0x4] ;  /* 0xfffffc06101a8981 */ /* 0x000f62000c1e9900 */
[----:B-1----:R-:W-:Y:S02]  /*0a80*/  @!P0 HADD2.F32 R21, -RZ, R28.H0_H0 ;  /* 0x2000001cff158230 */ /* 0x002fe40000004100 */
[--C-:B----4-:R-:W-:Y:S02]  /*0a90*/  @!P0 HADD2.F32 R28, -RZ, R27.reuse.H0_H0 ;  /* 0x2000001bff1c8230 */ /* 0x110fe40000004100 */
[----:B------:R-:W-:-:S03]  /*0aa0*/  @!P1 HADD2.F32 R27, -RZ, R27.H0_H0 ;  /* 0x2000001bff1b9230 */ /* 0x000fc60000004100 */
[----:B------:R-:W-:Y:S01]  /*0ab0*/  @!P0 FFMA R5, R28, R21, R5 ;  /* 0x000000151c058223 */ /* 0x000fe20000000005 */
[----:B--2---:R-:W-:-:S05]  /*0ac0*/  @!P1 HADD2.F32 R21, -RZ, R20.H0_H0 ;  /* 0x20000014ff159230 */ /* 0x004fca0000004100 */
[----:B------:R-:W-:Y:S02]  /*0ad0*/  @!P1 FFMA R4, R21, R27, R4 ;  /* 0x0000001b15049223 */ /* 0x000fe40000000004 */
[----:B------:R-:W0:Y:S01]  /*0ae0*/  @!P0 LDC.64 R20, c[0x0][0x390] ;  /* 0x0000e400ff148b82 */ /* 0x000e220000000a00 */
[----:B-----5:R-:W-:-:S04]  /*0af0*/  @!P0 IMAD R29, R26, UR9, R3 ;  /* 0x000000091a1d8c24 */ /* 0x020fc8000f8e0203 */
[----:B0-----:R-:W-:-:S04]  /*0b00*/  @!P0 IMAD.WIDE R26, R29, 0x2, R20 ;  /* 0x000000021d1a8825 */ /* 0x001fc800078e0214 */
[----:B---3--:R-:W-:Y:S02]  /*0b10*/  IMAD.WIDE R28, R24, 0x2, R14 ;  /* 0x00000002181c7825 */ /* 0x008fe400078e020e */
[----:B------:R-:W2:Y:S04]  /*0b20*/  @!P0 LDG.E.U16.CONSTANT R26, desc[UR6][R26.64] ;  /* 0x000000061a1a8981 */ /* 0x000ea8000c1e9500 */
[----:B------:R-:W3:Y:S04]  /*0b30*/  LDG.E.U16.CONSTANT R28, desc[UR6][R28.64] ;  /* 0x000000061c1c7981 */ /* 0x000ee8000c1e9500 */
[----:B------:R-:W4:Y:S01]  /*0b40*/  @!P1 LDG.E.CONSTANT R24, desc[UR6][R16.64+-0x4] ;  /* 0xfffffc0610189981 */ /* 0x000f22000c1e9900 */
[----:B------:R-:W-:Y:S01]  /*0b50*/  @!P1 SHF.R.S32.HI R22, RZ, 0x1f, R3 ;  /* 0x0000001fff169819 */ /* 0x000fe20000011403 */
[----:B--2---:R-:W-:-:S02]  /*0b60*/  @!P0 HADD2.F32 R21, -RZ, R26.H0_H0 ;  /* 0x2000001aff158230 */ /* 0x004fc40000004100 */
[----:B---3--:R-:W-:-:S05]  /*0b70*/  @!P0 HADD2.F32 R20, -RZ, R28.H0_H0 ;  /* 0x2000001cff148230 */ /* 0x008fca0000004100 */
[----:B------:R-:W-:Y:S02]  /*0b80*/  @!P0 FFMA R5, R20, R21, R5 ;  /* 0x0000001514058223 */ /* 0x000fe40000000005 */
[----:B------:R-:W0:Y:S01]  /*0b90*/  @!P1 LDC.64 R20, c[0x0][0x390] ;  /* 0x0000e400ff149b82 */ /* 0x000e220000000a00 */
[----:B----4-:R-:W-:-:S05]  /*0ba0*/  @!P1 IMAD R27, R24, UR9, RZ ;  /* 0x00000009181b9c24 */ /* 0x010fca000f8e02ff */
[----:B------:R-:W-:-:S04]  /*0bb0*/  @!P1 IADD3 R24, P2, PT, R3, R27, RZ ;  /* 0x0000001b03189210 */ /* 0x000fc80007f5e0ff */
[----:B------:R-:W-:Y:S02]  /*0bc0*/  @!P1 LEA.HI.X.SX32 R27, R27, R22, 0x1, P2 ;  /* 0x000000161b1b9211 */ /* 0x000fe400010f0eff */
[----:B0-----:R-:W-:-:S04]  /*0bd0*/  @!P1 LEA R26, P3, R24, R20, 0x1 ;  /* 0x00000014181a9211 */ /* 0x001fc800078608ff */
[----:B------:R-:W-:Y:S02]  /*0be0*/  @!P1 LEA.HI.X R27, R24, R21, R27, 0x1, P3 ;  /* 0x00000015181b9211 */ /* 0x000fe400018f0c1b */
[----:B------:R-:W2:Y:S04]  /*0bf0*/  @!P1 LDG.E.CONSTANT R24, desc[UR6][R16.64] ;  /* 0x0000000610189981 */ /* 0x000ea8000c1e9900 */
[----:B------:R-:W3:Y:S04]  /*0c00*/  @!P1 LDG.E.U16.CONSTANT R27, desc[UR6][R26.64+0x2] ;  /* 0x000002061a1b9981 */ /* 0x000ee8000c1e9500 */
[----:B------:R-:W4:Y:S01]  /*0c10*/  @!P0 LDG.E.CONSTANT R26, desc[UR6][R16.64] ;  /* 0x00000006101a8981 */ /* 0x000f22000c1e9900 */
[----:B------:R-:W-:-:S02]  /*0c20*/  @!P1 HADD2.F32 R28, -RZ, R28.H0_H0 ;  /* 0x2000001cff1c9230 */ /* 0x000fc40000004100 */
[----:B---3--:R-:W-:-:S05]  /*0c30*/  @!P1 HADD2.F32 R21, -RZ, R27.H0_H0 ;  /* 0x2000001bff159230 */ /* 0x008fca0000004100 */
[----:B------:R-:W-:Y:S02]  /*0c40*/  @!P1 FFMA R4, R21, R28, R4 ;  /* 0x0000001c15049223 */ /* 0x000fe40000000004 */
[----:B------:R-:W0:Y:S01]  /*0c50*/  @!P1 LDC.64 R20, c[0x0][0x390] ;  /* 0x0000e400ff149b82 */ /* 0x000e220000000a00 */
[----:B--2---:R-:W-:-:S05]  /*0c60*/  @!P1 IMAD R29, R24, UR9, RZ ;  /* 0x00000009181d9c24 */ /* 0x004fca000f8e02ff */
[----:B------:R-:W-:-:S04]  /*0c70*/  @!P1 IADD3 R24, P2, PT, R3, R29, RZ ;  /* 0x0000001d03189210 */ /* 0x000fc80007f5e0ff */
[----:B------:R-:W-:Y:S02]  /*0c80*/  @!P1 LEA.HI.X.SX32 R29, R29, R22, 0x1, P2 ;  /* 0x000000161d1d9211 */ /* 0x000fe400010f0eff */
[----:B0-----:R-:W-:-:S04]  /*0c90*/  @!P1 LEA R28, P3, R24, R20, 0x1 ;  /* 0x00000014181c9211 */ /* 0x001fc800078608ff */
[----:B------:R-:W-:Y:S02]  /*0ca0*/  @!P1 LEA.HI.X R29, R24, R21, R29, 0x1, P3 ;  /* 0x00000015181d9211 */ /* 0x000fe400018f0c1d */
[----:B------:R-:W0:Y:S01]  /*0cb0*/  @!P0 LDC.64 R20, c[0x0][0x390] ;  /* 0x0000e400ff148b82 */ /* 0x000e220000000a00 */
[----:B----4-:R-:W-:Y:S02]  /*0cc0*/  @!P0 IMAD R27, R26, UR9, R3 ;  /* 0x000000091a1b8c24 */ /* 0x010fe4000f8e0203 */
[----:B------:R-:W2:Y:S04]  /*0cd0*/  @!P1 LDG.E.U16.CONSTANT R24, desc[UR6][R28.64+0x2] ;  /* 0x000002061c189981 */ /* 0x000ea8000c1e9500 */
[----:B------:R-:W3:Y:S04]  /*0ce0*/  @!P1 LDG.E.CONSTANT R29, desc[UR6][R16.64+0x4] ;  /* 0x00000406101d9981 */ /* 0x000ee8000c1e9900 */
[----:B------:R-:W4:Y:S01]  /*0cf0*/  @!P0 LDG.E.CONSTANT R28, desc[UR6][R16.64+0x4] ;  /* 0x00000406101c8981 */ /* 0x000f22000c1e9900 */
[----:B0-----:R-:W-:-:S03]  /*0d00*/  @!P0 IMAD.WIDE R20, R27, 0x2, R20 ;  /* 0x000000021b148825 */ /* 0x001fc600078e0214 */
[----:B------:R-:W5:Y:S04]  /*0d10*/  LDG.E.CONSTANT R27, desc[UR6][R18.64+0x8] ;  /* 0x00000806121b7981 */ /* 0x000f68000c1e9900 */
[----:B------:R-:W2:Y:S04]  /*0d20*/  @!P0 LDG.E.U16.CONSTANT R20, desc[UR6][R20.64] ;  /* 0x0000000614148981 */ /* 0x000ea8000c1e9500 */
[----:B------:R-:W3:Y:S01]  /*0d30*/  LDG.E.CONSTANT R19, desc[UR6][R18.64+0xc] ;  /* 0x00000c0612137981 */ /* 0x000ee2000c1e9900 */
[----:B-----5:R-:W-:-:S05]  /*0d40*/  IMAD.WIDE R26, R27, 0x2, R14 ;  /* 0x000000021b1a7825 */ /* 0x020fca00078e020e */
[----:B------:R0:W5:Y:S01]  /*0d50*/  LDG.E.U16.CONSTANT R21, desc[UR6][R26.64] ;  /* 0x000000061a157981 */ /* 0x000162000c1e9500 */
[----:B---3--:R-:W-:Y:S01]  /*0d60*/  IMAD.WIDE R14, R19, 0x2, R14 ;  /* 0x00000002130e7825 */ /* 0x008fe200078e020e */
[----:B0-----:R-:W0:Y:S04]  /*0d70*/  @!P0 LDC.64 R26, c[0x0][0x390] ;  /* 0x0000e400ff1a8b82 */ /* 0x001e280000000a00 */
[----:B------:R1:W3:Y:S04]  /*0d80*/  LDG.E.U16.CONSTANT R18, desc[UR6][R14.64] ;  /* 0x000000060e127981 */ /* 0x0002e8000c1e9500 */
[----:B-1----:R-:W1:Y:S01]  /*0d90*/  @!P1 LDC.64 R14, c[0x0][0x390] ;  /* 0x0000e400ff0e9b82 */ /* 0x002e620000000a00 */
[----:B------:R-:W-:-:S02]  /*0da0*/  @!P1 IMAD R19, R29, UR9, RZ ;  /* 0x000000091d139c24 */ /* 0x000fc4000f8e02ff */
[----:B----4-:R-:W-:-:S03]  /*0db0*/  @!P0 IMAD R28, R28, UR9, R3 ;  /* 0x000000091c1c8c24 */ /* 0x010fc6000f8e0203 */
[----:B------:R-:W-:Y:S01]  /*0dc0*/  @!P1 IADD3 R17, P2, PT, R3, R19, RZ ;  /* 0x0000001303119210 */ /* 0x000fe20007f5e0ff */
[----:B0-----:R-:W-:-:S03]  /*0dd0*/  @!P0 IMAD.WIDE R28, R28, 0x2, R26 ;  /* 0x000000021c1c8825 */ /* 0x001fc600078e021a */
[----:B------:R-:W-:-:S03]  /*0de0*/  @!P1 LEA.HI.X.SX32 R26, R19, R22, 0x1, P2 ;  /* 0x00000016131a9211 */ /* 0x000fc600010f0eff */
[----:B------:R-:W4:Y:S01]  /*0df0*/  @!P0 LDG.E.U16.CONSTANT R28, desc[UR6][R28.64] ;  /* 0x000000061c1c8981 */ /* 0x000f22000c1e9500 */
[----:B-1----:R-:W-:-:S04]  /*0e00*/  @!P1 LEA R16, P3, R17, R14, 0x1 ;  /* 0x0000000e11109211 */ /* 0x002fc800078608ff */
[----:B------:R-:W-:-:S05]  /*0e10*/  @!P1 LEA.HI.X R17, R17, R15, R26, 0x1, P3 ;  /* 0x0000000f11119211 */ /* 0x000fca00018f0c1a */
[----:B------:R-:W4:Y:S01]  /*0e20*/  @!P1 LDG.E.U16.CONSTANT R16, desc[UR6][R16.64+0x2] ;  /* 0x0000020610109981 */ /* 0x000f22000c1e9500 */
[----:B------:R-:W-:Y:S01]  /*0e30*/  IADD3 R23, PT, PT, R23, 0x4, RZ ;  /* 0x0000000417177810 */ /* 0x000fe20007ffe0ff */
[----:B--2---:R-:W-:-:S03]  /*0e40*/  @!P0 HADD2.F32 R20, -RZ, R20.H0_H0 ;  /* 0x20000014ff148230 */ /* 0x004fc60000004100 */
[----:B------:R-:W-:Y:S01]  /*0e50*/  ISETP.NE.AND P2, PT, R23, RZ, PT ;  /* 0x000000ff1700720c */ /* 0x000fe20003f45270 */
[----:B------:R-:W-:Y:S01]  /*0e60*/  @!P1 HADD2.F32 R19, -RZ, R24.H0_H0 ;  /* 0x20000018ff139230 */ /* 0x000fe20000004100 */
[----:B------:R-:W-:Y:S01]  /*0e70*/  IADD3 R25, PT, PT, R25, 0x4, RZ ;  /* 0x0000000419197810 */ /* 0x000fe20007ffe0ff */
[--C-:B-----5:R-:W-:Y:S02]  /*0e80*/  @!P0 HADD2.F32 R14, -RZ, R21.reuse.H0_H0 ;  /* 0x20000015ff0e8230 */ /* 0x120fe40000004100 */
[----:B------:R-:W-:-:S03]  /*0e90*/  @!P1 HADD2.F32 R21, -RZ, R21.H0_H0 ;  /* 0x20000015ff159230 */ /* 0x000fc60000004100 */
[----:B------:R-:W-:Y:S02]  /*0ea0*/  @!P0 FFMA R5, R14, R20, R5 ;  /* 0x000000140e058223 */ /* 0x000fe40000000005 */
[----:B------:R-:W-:Y:S01]  /*0eb0*/  @!P1 FFMA R4, R19, R21, R4 ;  /* 0x0000001513049223 */ /* 0x000fe20000000004 */
[--C-:B---3--:R-:W-:Y:S02]  /*0ec0*/  @!P0 HADD2.F32 R14, -RZ, R18.reuse.H0_H0 ;  /* 0x20000012ff0e8230 */ /* 0x108fe40000004100 */
[----:B------:R-:W-:Y:S02]  /*0ed0*/  @!P1 HADD2.F32 R18, -RZ, R18.H0_H0 ;  /* 0x20000012ff129230 */ /* 0x000fe40000004100 */
[----:B----4-:R-:W-:-:S05]  /*0ee0*/  @!P0 HADD2.F32 R28, -RZ, R28.H0_H0 ;  /* 0x2000001cff1c8230 */ /* 0x010fca0000004100 */
[----:B------:R-:W-:Y:S01]  /*0ef0*/  @!P0 FFMA R5, R14, R28, R5 ;  /* 0x0000001c0e058223 */ /* 0x000fe20000000005 */
[----:B------:R-:W-:-:S05]  /*0f00*/  @!P1 HADD2.F32 R15, -RZ, R16.H0_H0 ;  /* 0x20000010ff0f9230 */ /* 0x000fca0000004100 */
[----:B------:R-:W-:Y:S01]  /*0f10*/  @!P1 FFMA R4, R15, R18, R4 ;  /* 0x000000120f049223 */ /* 0x000fe20000000004 */
[----:B------:R-:W-:Y:S06]  /*0f20*/  @P2 BRA `(.L_x_17) ;  /* 0xfffffff800742947 */ /* 0x000fec000383ffff */
.L_x_16:
[----:B------:R-:W-:Y:S05]  /*0f30*/  BSYNC.RECONVERGENT B1 ;  /* 0x0000000000017941 */ /* 0x000fea0003800200 */
.L_x_15:
[----:B------:R-:W-:-:S13]  /*0f40*/  ISETP.NE.AND P0, PT, R6, RZ, PT ;  /* 0x000000ff0600720c */ /* 0x000fda0003f05270 */
[----:B------:R-:W-:Y:S05]  /*0f50*/  @!P0 BRA `(.L_x_14) ;  /* 0x00000004004c8947 */ /* 0x000fea0003800000 */
[----:B------:R-:W0:Y:S01]  /*0f60*/  LDC R22, c[0x0][0x380] ;  /* 0x0000e000ff167b82 */ /* 0x000e220000000800 */
[----:B------:R-:W-:Y:S02]  /*0f70*/  IADD3 R17, PT, PT, R3, 0x1, RZ ;  /* 0x0000000103117810 */ /* 0x000fe40007ffe0ff */
[----:B-----5:R-:W-:-:S05]  /*0f80*/  IADD3 R7, PT, PT, R2, R7, RZ ;  /* 0x0000000702077210 */ /* 0x020fca0007ffe0ff */
[----:B------:R-:W1:Y:S08]  /*0f90*/  LDC.64 R12, c[0x0][0x3a0] ;  /* 0x0000e800ff0c7b82 */ /* 0x000e700000000a00 */
[----:B------:R-:W2:Y:S01]  /*0fa0*/  LDC.64 R14, c[0x0][0x398] ;  /* 0x0000e600ff0e7b82 */ /* 0x000ea20000000a00 */
[-C--:B0-----:R-:W-:Y:S02]  /*0fb0*/  ISETP.GE.AND P0, PT, R17, R22.reuse, PT ;  /* 0x000000161100720c */ /* 0x081fe40003f06270 */
[----:B------:R-:W-:-:S05]  /*0fc0*/  ISETP.GE.AND P1, PT, R3, R22, PT ;  /* 0x000000160300720c */ /* 0x000fca0003f26270 */
[----:B------:R-:W0:Y:S01]  /*0fd0*/  LDC.64 R16, c[0x0][0x388] ;  /* 0x0000e200ff107b82 */ /* 0x000e220000000a00 */
[----:B-1----:R-:W-:-:S05]  /*0fe0*/  IMAD.WIDE R12, R7, 0x4, R12 ;  /* 0x00000004070c7825 */ /* 0x002fca00078e020c */
[----:B------:R-:W3:Y:S02]  /*0ff0*/  @!P0 LDG.E.CONSTANT R23, desc[UR6][R12.64] ;  /* 0x000000060c178981 */ /* 0x000ee4000c1e9900 */
[----:B------:R-:W1:Y:S01]  /*1000*/  @!P0 LDC.64 R20, c[0x0][0x390] ;  /* 0x0000e400ff148b82 */ /* 0x000e620000000a00 */
[----:B--2---:R-:W-:Y:S02]  /*1010*/  IMAD.WIDE R14, R7, 0x4, R14 ;  /* 0x00000004070e7825 */ /* 0x004fe400078e020e */
[----:B------:R-:W2:Y:S04]  /*1020*/  @!P1 LDG.E.CONSTANT R7, desc[UR6][R12.64] ;  /* 0x000000060c079981 */ /* 0x000ea8000c1e9900 */
[----:B------:R-:W0:Y:S01]  /*1030*/  LDG.E.CONSTANT R25, desc[UR6][R14.64] ;  /* 0x000000060e197981 */ /* 0x000e22000c1e9900 */
[----:B------:R-:W4:Y:S01]  /*1040*/  @!P1 LDC.64 R18, c[0x0][0x390] ;  /* 0x0000e400ff129b82 */ /* 0x000f220000000a00 */
[----:B---3--:R-:W-:-:S05]  /*1050*/  @!P0 IMAD R24, R23, R22, RZ ;  /* 0x0000001617188224 */ /* 0x008fca00078e02ff */
[----:B------:R-:W-:Y:S01]  /*1060*/  @!P0 SHF.R.S32.HI R26, RZ, 0x1f, R24 ;  /* 0x0000001fff1a8819 */ /* 0x000fe20000011418 */
[----:B--2---:R-:W-:Y:S01]  /*1070*/  @!P1 IMAD R7, R7, R22, R3 ;  /* 0x0000001607079224 */ /* 0x004fe200078e0203 */
[----:B------:R-:W-:-:S03]  /*1080*/  @!P0 IADD3 R24, P2, PT, R3, R24, RZ ;  /* 0x0000001803188210 */ /* 0x000fc60007f5e0ff */
[----:B----4-:R-:W-:Y:S01]  /*1090*/  @!P1 IMAD.WIDE R18, R7, 0x2, R18 ;  /* 0x0000000207129825 */ /* 0x010fe200078e0212 */
[----:B------:R-:W-:Y:S02]  /*10a0*/  @!P0 LEA.HI.X.SX32 R26, R3, R26, 0x1, P2 ;  /* 0x0000001a031a8211 */ /* 0x000fe400010f0eff */
[----:B-1----:R-:W-:-:S03]  /*10b0*/  @!P0 LEA R20, P2, R24, R20, 0x1 ;  /* 0x0000001418148211 */ /* 0x002fc600078408ff */
[----:B------:R-:W2:Y:S01]  /*10c0*/  @!P1 LDG.E.U16.CONSTANT R18, desc[UR6][R18.64] ;  /* 0x0000000612129981 */ /* 0x000ea2000c1e9500 */
[----:B------:R-:W-:Y:S01]  /*10d0*/  @!P0 LEA.HI.X R21, R24, R21, R26, 0x1, P2 ;  /* 0x0000001518158211 */ /* 0x000fe200010f0c1a */
[----:B0-----:R-:W-:-:S04]  /*10e0*/  IMAD.WIDE R24, R25, 0x2, R16 ;  /* 0x0000000219187825 */ /* 0x001fc800078e0210 */
[----:B------:R-:W3:Y:S04]  /*10f0*/  @!P0 LDG.E.U16.CONSTANT R20, desc[UR6][R20.64+0x2] ;  /* 0x0000020614148981 */ /* 0x000ee8000c1e9500 */
[----:B------:R-:W4:Y:S01]  /*1100*/  LDG.E.U16.CONSTANT R24, desc[UR6][R24.64] ;  /* 0x0000000618187981 */ /* 0x000f22000c1e9500 */
[----:B------:R-:W-:Y:S01]  /*1110*/  ISETP.NE.AND P2, PT, R6, 0x1, PT ;  /* 0x000000010600780c */ /* 0x000fe20003f45270 */
[----:B--2---:R-:W-:Y:S02]  /*1120*/  @!P1 HADD2.F32 R7, -RZ, R18.H0_H0 ;  /* 0x20000012ff079230 */ /* 0x004fe40000004100 */
[----:B---3--:R-:W-:Y:S02]  /*1130*/  @!P0 HADD2.F32 R23, -RZ, R20.H0_H0 ;  /* 0x20000014ff178230 */ /* 0x008fe40000004100 */
[----:B----4-:R-:W-:-:S02]  /*1140*/  @!P1 HADD2.F32 R26, -RZ, R24.H0_H0 ;  /* 0x20000018ff1a9230 */ /* 0x010fc40000004100 */
[----:B------:R-:W-:-:S03]  /*1150*/  @!P0 HADD2.F32 R27, -RZ, R24.H0_H0 ;  /* 0x20000018ff1b8230 */ /* 0x000fc60000004100 */
[----:B------:R-:W-:Y:S02]  /*1160*/  @!P1 FFMA R5, R26, R7, R5 ;  /* 0x000000071a059223 */ /* 0x000fe40000000005 */
[----:B------:R-:W-:Y:S01]  /*1170*/  @!P0 FFMA R4, R27, R23, R4 ;  /* 0x000000171b048223 */ /* 0x000fe20000000004 */
[----:B------:R-:W-:Y:S06]  /*1180*/  @!P2 BRA `(.L_x_14) ;  /* 0x0000000000c0a947 */ /* 0x000fec0003800000 */
        /* <DEDUP_REMOVED lines=40> */
[----:B------:R-:W3:Y:S04]  /*1410*/  @!P1 LDG.E.U16.CONSTANT R18, desc[UR6][R18.64] ;  /* 0x0000000612129981 */ /* 0x000ee8000c1e9500 */
[----:B------:R-:W4:Y:S01]  /*1420*/  @!P0 LDG.E.U16.CONSTANT R6, desc[UR6][R6.64+0x2] ;  /* 0x0000020606068981 */ /* 0x000f22000c1e9500 */
[----:B--2---:R-:W-:-:S02]  /*1430*/  @!P1 HADD2.F32 R12, -RZ, R16.H0_H0 ;  /* 0x20000010ff0c9230 */ /* 0x004fc40000004100 */
[----:B------:R-:W-:Y:S02]  /*1440*/  @!P0 HADD2.F32 R21, -RZ, R16.H0_H0 ;  /* 0x20000010ff158230 */ /* 0x000fe40000004100 */
[----:B---3--:R-:W-:Y:S02]  /*1450*/  @!P1 HADD2.F32 R13, -RZ, R18.H0_H0 ;  /* 0x20000012ff0d9230 */ /* 0x008fe40000004100 */
[----:B----4-:R-:W-:-:S03]  /*1460*/  @!P0 HADD2.F32 R15, -RZ, R6.H0_H0 ;  /* 0x20000006ff0f8230 */ /* 0x010fc60000004100 */
[----:B------:R-:W-:Y:S02]  /*1470*/  @!P1 FFMA R5, R12, R13, R5 ;  /* 0x0000000d0c059223 */ /* 0x000fe40000000005 */
[----:B------:R-:W-:-:S07]  /*1480*/  @!P0 FFMA R4, R21, R15, R4 ;  /* 0x0000000f15048223 */ /* 0x000fce0000000004 */
.L_x_14:
[----:B------:R-:W-:Y:S05]  /*1490*/  BSYNC.RECONVERGENT B0 ;  /* 0x0000000000007941 */ /* 0x000fea0003800200 */
.L_x_13:
[----:B------:R-:W0:Y:S01]  /*14a0*/  LDCU UR4, c[0x0][0x380] ;  /* 0x00007000ff0477ac */ /* 0x000e220008000800 */
[----:B------:R-:W1:Y:S01]  /*14b0*/  LDC.64 R18, c[0x0][0x3a8] ;  /* 0x0000ea00ff127b82 */ /* 0x000e620000000a00 */
[----:B------:R-:W-:Y:S02]  /*14c0*/  IADD3 R6, PT, PT, R3, 0x1, RZ ;  /* 0x0000000103067810 */ /* 0x000fe40007ffe0ff */
[----:B0-----:R-:W-:-:S04]  /*14d0*/  MOV R12, UR4 ;  /* 0x00000004000c7c02 */ /* 0x001fc80008000f00 */
[-C--:B------:R-:W-:Y:S02]  /*14e0*/  ISETP.GE.AND P0, PT, R6, R12.reuse, PT ;  /* 0x0000000c0600720c */ /* 0x080fe40003f06270 */
[----:B------:R-:W-:Y:S01]  /*14f0*/  ISETP.GE.AND P2, PT, R3, R12, PT ;  /* 0x0000000c0300720c */ /* 0x000fe20003f46270 */
[----:B-1---5:R-:W-:-:S10]  /*1500*/  IMAD.WIDE R18, R2, 0x4, R18 ;  /* 0x0000000402127825 */ /* 0x022fd400078e0212 */
[----:B------:R-:W2:Y:S01]  /*1510*/  @!P0 LDG.E.CONSTANT R7, desc[UR6][R18.64] ;  /* 0x0000000612078981 */ /* 0x000ea2000c1e9900 */
[----:B------:R-:W0:Y:S03]  /*1520*/  @!P0 LDC.64 R14, c[0x0][0x3c0] ;  /* 0x0000f000ff0e8b82 */ /* 0x000e260000000a00 */
[----:B------:R-:W3:Y:S01]  /*1530*/  @!P2 LDG.E.CONSTANT R2, desc[UR6][R18.64] ;  /* 0x000000061202a981 */ /* 0x000ee2000c1e9900 */
[----:B------:R-:W-:Y:S02]  /*1540*/  ISETP.NE.AND P1, PT, R0, 0x1, PT ;  /* 0x000000010000780c */ /* 0x000fe40003f25270 */
[----:B------:R-:W-:Y:S02]  /*1550*/  @!P2 F2FP.F16.F32.PACK_AB R5, RZ, R5 ;  /* 0x00000005ff05a23e */ /* 0x000fe400000000ff */
[----:B------:R-:W1:Y:S01]  /*1560*/  @!P2 LDC.64 R16, c[0x0][0x3c0] ;  /* 0x0000f000ff10ab82 */ /* 0x000e620000000a00 */
[----:B------:R-:W-:-:S02]  /*1570*/  @!P0 F2FP.F16.F32.PACK_AB R4, RZ, R4 ;  /* 0x00000004ff04823e */ /* 0x000fc400000000ff */
[----:B------:R-:W-:Y:S01]  /*1580*/  PRMT R0, R5, 0x7610, R0 ;  /* 0x0000761005007816 */ /* 0x000fe20000000000 */
[-C--:B--2---:R-:W-:Y:S02]  /*1590*/  @!P0 IMAD R20, R7, R12.reuse, RZ ;  /* 0x0000000c07148224 */ /* 0x084fe400078e02ff */
[----:B---3--:R-:W-:-:S03]  /*15a0*/  @!P2 IMAD R7, R2, R12, R3 ;  /* 0x0000000c0207a224 */ /* 0x008fc600078e0203 */
[----:B------:R-:W-:Y:S02]  /*15b0*/  @!P0 SHF.R.S32.HI R22, RZ, 0x1f, R20 ;  /* 0x0000001fff168819 */ /* 0x000fe40000011414 */
[----:B------:R-:W-:Y:S01]  /*15c0*/  @!P0 IADD3 R20, P3, PT, R3, R20, RZ ;  /* 0x0000001403148210 */ /* 0x000fe20007f7e0ff */
[----:B-1----:R-:W-:Y:S01]  /*15d0*/  @!P2 IMAD.WIDE R16, R7, 0x2, R16 ;  /* 0x000000020710a825 */ /* 0x002fe200078e0210 */
[----:B------:R-:W-:Y:S02]  /*15e0*/  PRMT R2, R4, 0x7610, R2 ;  /* 0x0000761004027816 */ /* 0x000fe40000000002 */
[----:B------:R-:W-:Y:S02]  /*15f0*/  @!P0 LEA.HI.X.SX32 R22, R3, R22, 0x1, P3 ;  /* 0x0000001603168211 */ /* 0x000fe400018f0eff */
[C---:B0-----:R-:W-:Y:S01]  /*1600*/  @!P0 LEA R14, P3, R20.reuse, R14, 0x1 ;  /* 0x0000000e140e8211 */ /* 0x041fe200078608ff */
[----:B------:R0:W-:Y:S03]  /*1610*/  @!P2 STG.E.U16 desc[UR6][R16.64], R0 ;  /* 0x000000001000a986 */ /* 0x0001e6000c101506 */
[----:B------:R-:W-:-:S02]  /*1620*/  @!P0 LEA.HI.X R5, R20, R15, R22, 0x1, P3 ;  /* 0x0000000f14058211 */ /* 0x000fc400018f0c16 */
[----:B------:R-:W-:-:S05]  /*1630*/  @!P0 MOV R4, R14 ;  /* 0x0000000e00048202 */ /* 0x000fca0000000f00 */
[----:B------:R0:W-:Y:S01]  /*1640*/  @!P0 STG.E.U16 desc[UR6][R4.64+0x2], R2 ;  /* 0x0000020204008986 */ /* 0x0001e2000c101506 */
[----:B------:R-:W-:Y:S05]  /*1650*/  @!P1 EXIT ;  /* 0x000000000000994d */ /* 0x000fea0003800000 */
[----:B------:R-:W2:Y:S01]  /*1660*/  LDG.E.CONSTANT R13, desc[UR6][R8.64+0x4] ;  /* 0x00000406080d7981 */ /* 0x000ea2000c1e9900 */
[----:B------:R-:W1:Y:S03]  /*1670*/  LDCU UR4, c[0x0][0x380] ;  /* 0x00007000ff0477ac */ /* 0x000e660008000800 */
[----:B------:R3:W5:Y:S01]  /*1680*/  LDG.E.CONSTANT R10, desc[UR6][R10.64+0x4] ;  /* 0x000004060a0a7981 */ /* 0x000762000c1e9900 */
[----:B------:R-:W-:Y:S01]  /*1690*/  BSSY.RECONVERGENT B0, `(.L_x_18) ;  /* 0x00000d0000007945 */ /* 0x000fe20003800200 */
[----:B------:R-:W-:Y:S01]  /*16a0*/  HFMA2 R7, -RZ, RZ, 0, 0 ;  /* 0x00000000ff077431 */ /* 0x000fe200000001ff */
[----:B0-----:R-:W-:Y:S02]  /*16b0*/  MOV R0, RZ ;  /* 0x000000ff00007202 */ /* 0x001fe40000000f00 */
[----:B--2---:R-:W-:-:S13]  /*16c0*/  ISETP.GE.AND P1, PT, R13, 0x1, PT ;  /* 0x000000010d00780c */ /* 0x004fda0003f26270 */
[----:B-1-3--:R-:W-:Y:S05]  /*16d0*/  @!P1 BRA `(.L_x_19) ;  /* 0x0000000c002c9947 */ /* 0x00afea0003800000 */
[C---:B------:R-:W-:Y:S01]  /*16e0*/  ISETP.GE.U32.AND P2, PT, R13.reuse, 0x4, PT ;  /* 0x000000040d00780c */ /* 0x040fe20003f46070 */
[----:B------:R-:W-:Y:S01]  /*16f0*/  BSSY.RECONVERGENT B1, `(.L_x_20) ;  /* 0x0000075000017945 */ /* 0x000fe20003800200 */
[----:B------:R-:W-:Y:S02]  /*1700*/  LOP3.LUT R2, R13, 0x3, RZ, 0xc0, !PT ;  /* 0x000000030d027812 */ /* 0x000fe400078ec0ff */
[----:B------:R-:W-:Y:S02]  /*1710*/  CS2R R4, SRZ ;  /* 0x0000000000047805 */ /* 0x000fe4000001ff00 */
[----:B------:R-:W-:-:S07]  /*1720*/  ISETP.NE.AND P1, PT, R2, RZ, PT ;  /* 0x000000ff0200720c */ /* 0x000fce0003f25270 */
[----:B------:R-:W-:Y:S06]  /*1730*/  @!P2 BRA `(.L_x_21) ;  /* 0x0000000400c0a947 */ /* 0x000fec0003800000 */
[----:B------:R-:W0:Y:S01]  /*1740*/  LDC.64 R14, c[0x0][0x398] ;  /* 0x0000e600ff0e7b82 */ /* 0x000e220000000a00 */
[----:B------:R-:W-:Y:S01]  /*1750*/  LOP3.LUT R5, R13, 0x7ffffffc, RZ, 0xc0, !PT ;  /* 0x7ffffffc0d057812 */ /* 0x000fe200078ec0ff */
[----:B------:R-:W-:Y:S01]  /*1760*/  HFMA2 R4, -RZ, RZ, 0, 0 ;  /* 0x00000000ff047431 */ /* 0x000fe200000001ff */
[----:B------:R-:W-:Y:S01]  /*1770*/  ISETP.GE.AND P2, PT, R3, R12, PT ;  /* 0x0000000c0300720c */ /* 0x000fe20003f46270 */
[----:B------:R-:W-:Y:S01]  /*1780*/  HFMA2 R0, -RZ, RZ, 0, 0 ;  /* 0x00000000ff007431 */ /* 0x000fe200000001ff */
[----:B------:R-:W-:Y:S02]  /*1790*/  SHF.R.S32.HI R7, RZ, 0x1f, R3 ;  /* 0x0000001fff077819 */ /* 0x000fe40000011403 */
[----:B-----5:R-:W-:Y:S01]  /*17a0*/  MOV R13, R10 ;  /* 0x0000000a000d7202 */ /* 0x020fe20000000f00 */
[----:B------:R-:W1:Y:S01]  /*17b0*/  LDC.64 R8, c[0x0][0x3a0] ;  /* 0x0000e800ff087b82 */ /* 0x000e620000000a00 */
[----:B------:R-:W-:Y:S02]  /*17c0*/  IADD3 R11, PT, PT, -R5, RZ, RZ ;  /* 0x000000ff050b7210 */ /* 0x000fe40007ffe1ff */
[----:B0-----:R-:W-:-:S04]  /*17d0*/  IADD3 R14, P0, PT, R14, 0x8, RZ ;  /* 0x000000080e0e7810 */ /* 0x001fc80007f1e0ff */
[----:B------:R-:W-:Y:S02]  /*17e0*/  IADD3.X R15, PT, PT, RZ, R15, RZ, P0, !PT ;  /* 0x0000000fff0f7210 */ /* 0x000fe400007fe4ff */
[----:B-1----:R-:W-:-:S04]  /*17f0*/  IADD3 R8, P3, PT, R8, 0x8, RZ ;  /* 0x0000000808087810 */ /* 0x002fc80007f7e0ff */
[----:B------:R-:W-:-:S09]  /*1800*/  IADD3.X R9, PT, PT, RZ, R9, RZ, P3, !PT ;  /* 0x00000009ff097210 */ /* 0x000fd20001ffe4ff */
.L_x_22:
[----:B------:R-:W-:Y:S01]  /*1810*/  MOV R12, UR4 ;  /* 0x00000004000c7c02 */ /* 0x000fe20008000f00 */
[----:B------:R-:W-:-:S03]  /*1820*/  IMAD.WIDE R16, R13, 0x4, R8 ;  /* 0x000000040d107825 */ /* 0x000fc600078e0208 */
[-C--:B------:R-:W-:Y:S02]  /*1830*/  ISETP.GE.AND P0, PT, R6, R12.reuse, PT ;  /* 0x0000000c0600720c */ /* 0x080fe40003f06270 */
[----:B------:R-:W2:Y:S11]  /*1840*/  @!P2 LDG.E.CONSTANT R24, desc[UR6][R16.64+-0x8] ;  /* 0xfffff8061018a981 */ /* 0x000eb6000c1e9900 */
[----:B------:R-:W3:Y:S01]  /*1850*/  @!P0 LDG.E.CONSTANT R27, desc[UR6][R16.64+-0x8] ;  /* 0xfffff806101b8981 */ /* 0x000ee2000c1e9900 */
[----:B------:R-:W-:Y:S01]  /*1860*/  IMAD.WIDE R18, R13, 0x4, R14 ;  /* 0x000000040d127825 */ /* 0x000fe200078e020e */
[----:B------:R-:W0:Y:S02]  /*1870*/  @!P0 LDC.64 R20, c[0x0][0x390] ;  /* 0x0000e400ff148b82 */ /* 0x000e240000000a00 */
[----:B------:R-:W4:Y:S04]  /*1880*/  @!P0 LDG.E.CONSTANT R23, desc[UR6][R16.64+-0x4] ;  /* 0xfffffc0610178981 */ /* 0x000f28000c1e9900 */
[----:B------:R-:W5:Y:S01]  /*1890*/  LDG.E.CONSTANT R25, desc[UR6][R18.64+-0x8] ;  /* 0xfffff80612197981 */ /* 0x000f62000c1e9900 */
[----:B---3--:R-:W-:-:S05]  /*18a0*/  @!P0 IMAD R22, R27, R12, RZ ;  /* 0x0000000c1b168224 */ /* 0x008fca00078e02ff */
[----:B------:R-:W-:-:S04]  /*18b0*/  @!P0 IADD3 R27, P3, PT, R3, R22, RZ ;  /* 0x00000016031b8210 */ /* 0x000fc80007f7e0ff */
[----:B------:R-:W-:Y:S02]  /*18c0*/  @!P0 LEA.HI.X.SX32 R22, R22, R7, 0x1, P3 ;  /* 0x0000000716168211 */ /* 0x000fe400018f0eff */
[----:B0-----:R-:W-:-:S04]  /*18d0*/  @!P0 LEA R26, P3, R27, R20, 0x1 ;  /* 0x000000141b1a8211 */ /* 0x001fc800078608ff */
[----:B------:R-:W-:Y:S02]  /*18e0*/  @!P0 LEA.HI.X R27, R27, R21, R22, 0x1, P3 ;  /* 0x000000151b1b8211 */ /* 0x000fe400018f0c16 */
[----:B------:R-:W0:Y:S01]  /*18f0*/  @!P0 LDC.64 R20, c[0x0][0x390] ;  /* 0x0000e400ff148b82 */ /* 0x000e220000000a00 */
[----:B----4-:R-:W-:Y:S02]  /*1900*/  @!P0 IMAD R22, R23, R12, RZ ;  /* 0x0000000c17168224 */ /* 0x010fe400078e02ff */
[----:B------:R-:W3:Y:S03]  /*1910*/  @!P0 LDG.E.U16.CONSTANT R26, desc[UR6][R26.64+0x2] ;  /* 0x000002061a1a8981 */ /* 0x000ee6000c1e9500 */
[----:B------:R-:W-:-:S04]  /*1920*/  @!P0 IADD3 R29, P3, PT, R3, R22, RZ ;  /* 0x00000016031d8210 */ /* 0x000fc80007f7e0ff */
[----:B------:R-:W-:Y:S02]  /*1930*/  @!P0 LEA.HI.X.SX32 R22, R22, R7, 0x1, P3 ;  /* 0x0000000716168211 */ /* 0x000fe400018f0eff */
[----:B0-----:R-:W-:-:S04]  /*1940*/  @!P0 LEA R28, P3, R29, R20, 0x1 ;  /* 0x000000141d1c8211 */ /* 0x001fc800078608ff */
[----:B------:R-:W-:Y:S02]  /*1950*/  @!P0 LEA.HI.X R29, R29, R21, R22, 0x1, P3 ;  /* 0x000000151d1d8211 */ /* 0x000fe400018f0c16 */
[----:B------:R-:W0:Y:S01]  /*1960*/  @!P2 LDC.64 R22, c[0x0][0x390] ;  /* 0x0000e400ff16ab82 */ /* 0x000e220000000a00 */
[----:B--2---:R-:W-:Y:S02]  /*1970*/  @!P2 IMAD R21, R24, UR4, R3 ;  /* 0x000000041815ac24 */ /* 0x004fe4000f8e0203 */
[----:B------:R-:W2:Y:S04]  /*1980*/  @!P0 LDG.E.U16.CONSTANT R24, desc[UR6][R28.64+0x2] ;  /* 0x000002061c188981 */ /* 0x000ea8000c1e9500 */
[----:B------:R-:W4:Y:S01]  /*1990*/  @!P2 LDG.E.CONSTANT R28, desc[UR6][R16.64+-0x4] ;  /* 0xfffffc06101ca981 */ /* 0x000f22000c1e9900 */
[----:B0-----:R-:W-:-:S02]  /*19a0*/  @!P2 IMAD.WIDE R22, R21, 0x2, R22 ;  /* 0x000000021516a825 */ /* 0x001fc400078e0216 */
[----:B------:R-:W5:Y:S03]  /*19b0*/  LDC.64 R20, c[0x0][0x388] ;  /* 0x0000e200ff147b82 */ /* 0x000f660000000a00 */
[----:B------:R5:W3:Y:S02]  /*19c0*/  @!P2 LDG.E.U16.CONSTANT R27, desc[UR6][R22.64] ;  /* 0x00000006161ba981 */ /* 0x000ae4000c1e9500 */
[----:B-----5:R-:W-:-:S06]  /*19d0*/  IMAD.WIDE R22, R25, 0x2, R20 ;  /* 0x0000000219167825 */ /* 0x020fcc00078e0214 */
[----:B------:R-:W5:Y:S01]  /*19e0*/  LDG.E.U16.CONSTANT R22, desc[UR6][R22.64] ;  /* 0x0000000616167981 */ /* 0x000f62000c1e9500 */
[----:B---3--:R-:W-:Y:S02]  /*19f0*/  @!P2 HADD2.F32 R27, -RZ, R27.H0_H0 ;  /* 0x2000001bff1ba230 */ /* 0x008fe40000004100 */
[----:B-----5:R-:W-:-:S05]  /*1a00*/  @!P2 HADD2.F32 R25, -RZ, R22.H0_H0 ;  /* 0x20000016ff19a230 */ /* 0x020fca0000004100 */
[----:B------:R-:W-:Y:S02]  /*1a10*/  @!P2 FFMA R0, R25, R27, R0 ;  /* 0x0000001b1900a223 */ /* 0x000fe40000000000 */
[----:B------:R-:W3:Y:S01]  /*1a20*/  LDG.E.CONSTANT R25, desc[UR6][R18.64+-0x4] ;  /* 0xfffffc0612197981 */ /* 0x000ee2000c1e9900 */
[----:B------:R-:W-:Y:S02]  /*1a30*/  @!P0 HADD2.F32 R29, -RZ, R22.H0_H0 ;  /* 0x20000016ff1d8230 */ /* 0x000fe40000004100 */
[----:B------:R-:W-:-:S05]  /*1a40*/  @!P0 HADD2.F32 R27, -RZ, R26.H0_H0 ;  /* 0x2000001aff1b8230 */ /* 0x000fca0000004100 */
[----:B------:R-:W-:Y:S02]  /*1a50*/  @!P0 FFMA R4, R29, R27, R4 ;  /* 0x0000001b1d048223 */ /* 0x000fe40000000004 */
[----:B------:R-:W0:Y:S01]  /*1a60*/  @!P2 LDC.64 R26, c[0x0][0x390] ;  /* 0x0000e400ff1aab82 */ /* 0x000e220000000a00 */
[----:B----4-:R-:W-:-:S04]  /*1a70*/  @!P2 IMAD R29, R28, R12, R3 ;  /* 0x0000000c1c1da224 */ /* 0x010fc800078e0203 */
[----:B0-----:R-:W-:-:S06]  /*1a80*/  @!P2 IMAD.WIDE R26, R29, 0x2, R26 ;  /* 0x000000021d1aa825 */ /* 0x001fcc00078e021a */
[----:B------:R-:W4:Y:S01]  /*1a90*/  @!P2 LDG.E.U16.CONSTANT R26, desc[UR6][R26.64] ;  /* 0x000000061a1aa981 */ /* 0x000f22000c1e9500 */
[----:B---3--:R-:W-:-:S03]  /*1aa0*/  IMAD.WIDE R28, R25, 0x2, R20 ;  /* 0x00000002191c7825 */ /* 0x008fc600078e0214 */
[----:B------:R-:W3:Y:S04]  /*1ab0*/  @!P0 LDG.E.CONSTANT R25, desc[UR6][R16.64] ;  /* 0x0000000610198981 */ /* 0x000ee8000c1e9900 */
[----:B------:R-:W5:Y:S01]  /*1ac0*/  LDG.E.U16.CONSTANT R28, desc[UR6][R28.64] ;  /* 0x000000061c1c7981 */ /* 0x000f62000c1e9500 */
[----:B--2---:R-:W-:-:S03]  /*1ad0*/  @!P0 HADD2.F32 R24, -RZ, R24.H0_H0 ;  /* 0x20000018ff188230 */ /* 0x004fc60000004100 */
[----:B------:R-:W2:Y:S01]  /*1ae0*/  LDG.E.CONSTANT R29, desc[UR6][R18.64+0x4] ;  /* 0x00000406121d7981 */ /* 0x000ea2000c1e9900 */
[----:B----4-:R-:W-:Y:S02]  /*1af0*/  @!P2 HADD2.F32 R22, -RZ, R26.H0_H0 ;  /* 0x2000001aff16a230 */ /* 0x010fe40000004100 */
[--C-:B-----5:R-:W-:Y:S02]  /*1b00*/  @!P2 HADD2.F32 R23, -RZ, R28.reuse.H0_H0 ;  /* 0x2000001cff17a230 */ /* 0x120fe40000004100 */
[----:B------:R-:W-:-:S03]  /*1b10*/  @!P0 HADD2.F32 R27, -RZ, R28.H0_H0 ;  /* 0x2000001cff1b8230 */ /* 0x000fc60000004100 */
[----:B------:R-:W-:Y:S02]  /*1b20*/  @!P2 FFMA R0, R23, R22, R0 ;  /* 0x000000161700a223 */ /* 0x000fe40000000000 */
[----:B------:R-:W0:Y:S01]  /*1b30*/  @!P0 LDC.64 R22, c[0x0][0x390] ;  /* 0x0000e400ff168b82 */ /* 0x000e220000000a00 */
[----:B------:R-:W-:Y:S02]  /*1b40*/  @!P0 FFMA R4, R27, R24, R4 ;  /* 0x000000181b048223 */ /* 0x000fe40000000004 */
[----:B------:R-:W4:Y:S01]  /*1b50*/  @!P2 LDG.E.CONSTANT R24, desc[UR6][R16.64] ;  /* 0x000000061018a981 */ /* 0x000f22000c1e9900 */
[----:B---3--:R-:W-:-:S03]  /*1b60*/  @!P0 IMAD R25, R25, R12, RZ ;  /* 0x0000000c19198224 */ /* 0x008fc600078e02ff */
[----:B------:R-:W3:Y:S02]  /*1b70*/  @!P0 LDG.E.CONSTANT R27, desc[UR6][R16.64+0x4] ;  /* 0x00000406101b8981 */ /* 0x000ee4000c1e9900 */
[----:B------:R-:W-:-:S04]  /*1b80*/  @!P0 IADD3 R26, P3, PT, R3, R25, RZ ;  /* 0x00000019031a8210 */ /* 0x000fc80007f7e0ff */
[----:B------:R-:W-:Y:S02]  /*1b90*/  @!P0 LEA.HI.X.SX32 R25, R25, R7, 0x1, P3 ;  /* 0x0000000719198211 */ /* 0x000fe400018f0eff */
[----:B0-----:R-:W-:-:S04]  /*1ba0*/  @!P0 LEA R22, P3, R26, R22, 0x1 ;  /* 0x000000161a168211 */ /* 0x001fc800078608ff */
[----:B------:R-:W-:Y:S02]  /*1bb0*/  @!P0 LEA.HI.X R23, R26, R23, R25, 0x1, P3 ;  /* 0x000000171a178211 */ /* 0x000fe400018f0c19 */
[----:B------:R0:W5:Y:S04]  /*1bc0*/  LDG.E.CONSTANT R25, desc[UR6][R18.64] ;  /* 0x0000000612197981 */ /* 0x000168000c1e9900 */
[----:B------:R1:W2:Y:S01]  /*1bd0*/  @!P2 LDG.E.CONSTANT R26, desc[UR6][R16.64+0x4] ;  /* 0x00000406101aa981 */ /* 0x0002a2000c1e9900 */
[----:B0-----:R-:W0:Y:S01]  /*1be0*/  @!P0 LDC.64 R18, c[0x0][0x390] ;  /* 0x0000e400ff128b82 */ /* 0x001e220000000a00 */
[----:B-1----:R-:W-:Y:S02]  /*1bf0*/  @!P0 MOV R16, R22 ;  /* 0x0000001600108202 */ /* 0x002fe40000000f00 */
[----:B------:R-:W-:-:S05]  /*1c00*/  @!P0 MOV R17, R23 ;  /* 0x0000001700118202 */ /* 0x000fca0000000f00 */
[----:B------:R-:W1:Y:S01]  /*1c10*/  @!P2 LDC.64 R22, c[0x0][0x390] ;  /* 0x0000e400ff16ab82 */ /* 0x000e620000000a00 */
[----:B------:R-:W2:Y:S01]  /*1c20*/  @!P0 LDG.E.U16.CONSTANT R28, desc[UR6][R16.64+0x2] ;  /* 0x00000206101c8981 */ /* 0x000ea2000c1e9500 */
[----:B----4-:R-:W-:-:S04]  /*1c30*/  @!P2 IMAD R24, R24, R12, R3 ;  /* 0x0000000c1818a224 */ /* 0x010fc800078e0203 */
[----:B-1----:R-:W-:-:S05]  /*1c40*/  @!P2 IMAD.WIDE R22, R24, 0x2, R22 ;  /* 0x000000021816a825 */ /* 0x002fca00078e0216 */
[----:B------:R1:W4:Y:S02]  /*1c50*/  @!P2 LDG.E.U16.CONSTANT R16, desc[UR6][R22.64] ;  /* 0x000000061610a981 */ /* 0x000324000c1e9500 */
[----:B-1----:R-:W1:Y:S01]  /*1c60*/  @!P2 LDC.64 R22, c[0x0][0x390] ;  /* 0x0000e400ff16ab82 */ /* 0x002e620000000a00 */
[----:B---3--:R-:W-:Y:S02]  /*1c70*/  @!P0 IMAD R17, R27, R12, RZ ;  /* 0x0000000c1b118224 */ /* 0x008fe400078e02ff */
[----:B-----5:R-:W-:-:S04]  /*1c80*/  IMAD.WIDE R24, R25, 0x2, R20 ;  /* 0x0000000219187825 */ /* 0x020fc800078e0214 */
[----:B--2---:R-:W-:Y:S02]  /*1c90*/  IMAD.WIDE R20, R29, 0x2, R20 ;  /* 0x000000021d147825 */ /* 0x004fe400078e0214 */
[----:B------:R-:W2:Y:S02]  /*1ca0*/  LDG.E.U16.CONSTANT R24, desc[UR6][R24.64] ;  /* 0x0000000618187981 */ /* 0x000ea4000c1e9500 */
[----:B------:R-:W-:Y:S02]  /*1cb0*/  @!P2 IMAD R29, R26, R12, R3 ;  /* 0x0000000c1a1da224 */ /* 0x000fe400078e0203 */
[----:B------:R-:W3:Y:S02]  /*1cc0*/  LDG.E.U16.CONSTANT R20, desc[UR6][R20.64] ;  /* 0x0000000614147981 */ /* 0x000ee4000c1e9500 */
[----:B-1----:R-:W-:Y:S01]  /*1cd0*/  @!P2 IMAD.WIDE R26, R29, 0x2, R22 ;  /* 0x000000021d1aa825 */ /* 0x002fe200078e0216 */
[----:B------:R-:W-:-:S04]  /*1ce0*/  @!P0 IADD3 R29, P3, PT, R3, R17, RZ ;  /* 0x00000011031d8210 */ /* 0x000fc80007f7e0ff */
[----:B------:R-:W-:Y:S01]  /*1cf0*/  @!P0 LEA.HI.X.SX32 R17, R17, R7, 0x1, P3 ;  /* 0x0000000711118211 */ /* 0x000fe200018f0eff */
[----:B------:R-:W5:Y:S01]  /*1d00*/  @!P2 LDG.E.U16.CONSTANT R26, desc[UR6][R26.64] ;  /* 0x000000061a1aa981 */ /* 0x000f62000c1e9500 */
[----:B0-----:R-:W-:-:S04]  /*1d10*/  @!P0 LEA R18, P3, R29, R18, 0x1 ;  /* 0x000000121d128211 */ /* 0x001fc800078608ff */
[----:B------:R-:W-:-:S05]  /*1d20*/  @!P0 LEA.HI.X R19, R29, R19, R17, 0x1, P3 ;  /* 0x000000131d138211 */ /* 0x000fca00018f0c11 */
[----:B------:R-:W5:Y:S01]  /*1d30*/  @!P0 LDG.E.U16.CONSTANT R18, desc[UR6][R18.64+0x2] ;  /* 0x0000020612128981 */ /* 0x000f62000c1e9500 */
[----:B------:R-:W-:-:S04]  /*1d40*/  IADD3 R11, PT, PT, R11, 0x4, RZ ;  /* 0x000000040b0b7810 */ /* 0x000fc80007ffe0ff */
[----:B------:R-:W-:Y:S02]  /*1d50*/  ISETP.NE.AND P3, PT, R11, RZ, PT ;  /* 0x000000ff0b00720c */ /* 0x000fe40003f65270 */
[----:B------:R-:W-:Y:S01]  /*1d60*/  IADD3 R13, PT, PT, R13, 0x4, RZ ;  /* 0x000000040d0d7810 */ /* 0x000fe20007ffe0ff */
[----:B----4-:R-:W-:Y:S02]  /*1d70*/  @!P2 HADD2.F32 R16, -RZ, R16.H0_H0 ;  /* 0x20000010ff10a230 */ /* 0x010fe40000004100 */
[--C-:B--2---:R-:W-:Y:S02]  /*1d80*/  @!P2 HADD2.F32 R17, -RZ, R24.reuse.H0_H0 ;  /* 0x20000018ff11a230 */ /* 0x104fe40000004100 */
[----:B------:R-:W-:-:S03]  /*1d90*/  @!P0 HADD2.F32 R23, -RZ, R24.H0_H0 ;  /* 0x20000018ff178230 */ /* 0x000fc60000004100 */
[----:B------:R-:W-:Y:S01]  /*1da0*/  @!P2 FFMA R0, R17, R16, R0 ;  /* 0x000000101100a223 */ /* 0x000fe20000000000 */
[----:B------:R-:W-:Y:S02]  /*1db0*/  @!P0 HADD2.F32 R17, -RZ, R28.H0_H0 ;  /* 0x2000001cff118230 */ /* 0x000fe40000004100 */
[--C-:B---3--:R-:W-:Y:S02]  /*1dc0*/  @!P2 HADD2.F32 R21, -RZ, R20.reuse.H0_H0 ;  /* 0x20000014ff15a230 */ /* 0x108fe40000004100 */
[----:B------:R-:W-:Y:S02]  /*1dd0*/  @!P0 HADD2.F32 R25, -RZ, R20.H0_H0 ;  /* 0x20000014ff198230 */ /* 0x000fe40000004100 */
[----:B------:R-:W-:Y:S01]  /*1de0*/  @!P0 FFMA R4, R23, R17, R4 ;  /* 0x0000001117048223 */ /* 0x000fe20000000004 */
[----:B-----5:R-:W-:-:S05]  /*1df0*/  @!P2 HADD2.F32 R26, -RZ, R26.H0_H0 ;  /* 0x2000001aff1aa230 */ /* 0x020fca0000004100 */
[----:B------:R-:W-:Y:S01]  /*1e00*/  @!P2 FFMA R0, R21, R26, R0 ;  /* 0x0000001a1500a223 */ /* 0x000fe20000000000 */
[----:B------:R-:W-:-:S05]  /*1e10*/  @!P0 HADD2.F32 R19, -RZ, R18.H0_H0 ;  /* 0x20000012ff138230 */ /* 0x000fca0000004100 */
[----:B------:R-:W-:Y:S01]  /*1e20*/  @!P0 FFMA R4, R25, R19, R4 ;  /* 0x0000001319048223 */ /* 0x000fe20000000004 */
[----:B------:R-:W-:Y:S06]  /*1e30*/  @P3 BRA `(.L_x_22) ;  /* 0xfffffff800743947 */ /* 0x000fec000383ffff */
.L_x_21:
[----:B------:R-:W-:Y:S05]  /*1e40*/  BSYNC.RECONVERGENT B1 ;  /* 0x0000000000017941 */ /* 0x000fea0003800200 */
.L_x_20:
[----:B------:R-:W-:Y:S01]  /*1e50*/  MOV R7, R4 ;  /* 0x0000000400077202 */ /* 0x000fe20000000f00 */
[----:B------:R-:W-:Y:S06]  /*1e60*/  @!P1 BRA `(.L_x_19) ;  /* 0x0000000400489947 */ /* 0x000fec0003800000 */
[----:B------:R-:W0:Y:S01]  /*1e70*/  LDC.64 R8, c[0x0][0x3a0] ;  /* 0x0000e800ff087b82 */ /* 0x000e220000000a00 */
[----:B-----5:R-:W-:Y:S02]  /*1e80*/  IADD3 R5, PT, PT, R10, R5, RZ ;  /* 0x000000050a057210 */ /* 0x020fe40007ffe0ff */
[----:B------:R-:W-:-:S05]  /*1e90*/  ISETP.GE.AND P1, PT, R3, R12, PT ;  /* 0x0000000c0300720c */ /* 0x000fca0003f26270 */
[----:B------:R-:W1:Y:S08]  /*1ea0*/  LDC.64 R14, c[0x0][0x398] ;  /* 0x0000e600ff0e7b82 */ /* 0x000e700000000a00 */
[----:B------:R-:W2:Y:S01]  /*1eb0*/  @!P0 LDC.64 R16, c[0x0][0x390] ;  /* 0x0000e400ff108b82 */ /* 0x000ea20000000a00 */
[----:B0-----:R-:W-:-:S07]  /*1ec0*/  IMAD.WIDE R8, R5, 0x4, R8 ;  /* 0x0000000405087825 */ /* 0x001fce00078e0208 */
[----:B------:R-:W0:Y:S01]  /*1ed0*/  @!P1 LDC.64 R18, c[0x0][0x390] ;  /* 0x0000e400ff129b82 */ /* 0x000e220000000a00 */
[----:B------:R-:W3:Y:S01]  /*1ee0*/  @!P0 LDG.E.CONSTANT R11, desc[UR6][R8.64] ;  /* 0x00000006080b8981 */ /* 0x000ee2000c1e9900 */
[----:B-1----:R-:W-:-:S03]  /*1ef0*/  IMAD.WIDE R14, R5, 0x4, R14 ;  /* 0x00000004050e7825 */ /* 0x002fc600078e020e */
[----:B------:R-:W4:Y:S03]  /*1f00*/  @!P1 LDG.E.CONSTANT R6, desc[UR6][R8.64] ;  /* 0x0000000608069981 */ /* 0x000f26000c1e9900 */
[----:B------:R-:W1:Y:S01]  /*1f10*/  LDC.64 R4, c[0x0][0x388] ;  /* 0x0000e200ff047b82 */ /* 0x000e620000000a00 */
[----:B------:R-:W1:Y:S01]  /*1f20*/  LDG.E.CONSTANT R21, desc[UR6][R14.64] ;  /* 0x000000060e157981 */ /* 0x000e62000c1e9900 */
[-C--:B---3--:R-:W-:Y:S02]  /*1f30*/  @!P0 IMAD R20, R11, R12.reuse, RZ ;  /* 0x0000000c0b148224 */ /* 0x088fe400078e02ff */
[----:B----4-:R-:W-:-:S03]  /*1f40*/  @!P1 IMAD R11, R6, R12, R3 ;  /* 0x0000000c060b9224 */ /* 0x010fc600078e0203 */
[----:B------:R-:W-:Y:S02]  /*1f50*/  @!P0 SHF.R.S32.HI R22, RZ, 0x1f, R20 ;  /* 0x0000001fff168819 */ /* 0x000fe40000011414 */
[----:B------:R-:W-:Y:S01]  /*1f60*/  @!P0 IADD3 R13, P2, PT, R3, R20, RZ ;  /* 0x00000014030d8210 */ /* 0x000fe20007f5e0ff */
[----:B-1----:R-:W-:-:S03]  /*1f70*/  IMAD.WIDE R20, R21, 0x2, R4 ;  /* 0x0000000215147825 */ /* 0x002fc600078e0204 */
[----:B------:R-:W-:Y:S01]  /*1f80*/  @!P0 LEA.HI.X.SX32 R22, R3, R22, 0x1, P2 ;  /* 0x0000001603168211 */ /* 0x000fe200010f0eff */
[----:B0-----:R-:W-:Y:S01]  /*1f90*/  @!P1 IMAD.WIDE R18, R11, 0x2, R18 ;  /* 0x000000020b129825 */ /* 0x001fe200078e0212 */
[C---:B--2---:R-:W-:Y:S01]  /*1fa0*/  @!P0 LEA R16, P2, R13.reuse, R16, 0x1 ;  /* 0x000000100d108211 */ /* 0x044fe200078408ff */
[----:B------:R-:W2:Y:S03]  /*1fb0*/  LDG.E.U16.CONSTANT R20, desc[UR6][R20.64] ;  /* 0x0000000614147981 */ /* 0x000ea6000c1e9500 */
[----:B------:R-:W-:Y:S01]  /*1fc0*/  @!P0 LEA.HI.X R17, R13, R17, R22, 0x1, P2 ;  /* 0x000000110d118211 */ /* 0x000fe200010f0c16 */
[----:B------:R-:W3:Y:S04]  /*1fd0*/  @!P1 LDG.E.U16.CONSTANT R18, desc[UR6][R18.64] ;  /* 0x0000000612129981 */ /* 0x000ee8000c1e9500 */
[----:B------:R-:W4:Y:S01]  /*1fe0*/  @!P0 LDG.E.U16.CONSTANT R16, desc[UR6][R16.64+0x2] ;  /* 0x0000020610108981 */ /* 0x000f22000c1e9500 */
[----:B------:R-:W-:Y:S01]  /*1ff0*/  ISETP.NE.AND P2, PT, R2, 0x1, PT ;  /* 0x000000010200780c */ /* 0x000fe20003f45270 */
[----:B--2---:R-:W-:-:S02]  /*2000*/  @!P1 HADD2.F32 R11, -RZ, R20.H0_H0 ;  /* 0x20000014ff0b9230 */ /* 0x004fc40000004100 */
[----:B------:R-:W-:Y:S02]  /*2010*/  @!P0 HADD2.F32 R24, -RZ, R20.H0_H0 ;  /* 0x20000014ff188230 */ /* 0x000fe40000004100 */
[----:B---3--:R-:W-:Y:S02]  /*2020*/  @!P1 HADD2.F32 R6, -RZ, R18.H0_H0 ;  /* 0x20000012ff069230 */ /* 0x008fe40000004100 */
[----:B----4-:R-:W-:-:S03]  /*2030*/  @!P0 HADD2.F32 R22, -RZ, R16.H0_H0 ;  /* 0x20000010ff168230 */ /* 0x010fc60000004100 */
        /* <DEDUP_REMOVED lines=43> */
[----:B------:R-:W3:Y:S01]  /*22f0*/  @!P1 LDG.E.U16.CONSTANT R18, desc[UR6][R18.64] ;  /* 0x0000000612129981 */ /* 0x000ee2000c1e9500 */
[----:B0-----:R-:W-:Y:S02]  /*2300*/  @!P0 MOV R4, R16 ;  /* 0x0000001000048202 */ /* 0x001fe40000000f00 */
[----:B------:R-:W-:-:S05]  /*2310*/  @!P0 MOV R5, R17 ;  /* 0x0000001100058202 */ /* 0x000fca0000000f00 */
[----:B------:R-:W4:Y:S01]  /*2320*/  @!P0 LDG.E.U16.CONSTANT R6, desc[UR6][R4.64+0x2] ;  /* 0x0000020604068981 */ /* 0x000f22000c1e9500 */
[--C-:B--2---:R-:W-:Y:S02]  /*2330*/  @!P1 HADD2.F32 R9, -RZ, R2.reuse.H0_H0 ;  /* 0x20000002ff099230 */ /* 0x104fe40000004100 */
[----:B------:R-:W-:Y:S02]  /*2340*/  @!P0 HADD2.F32 R8, -RZ, R2.H0_H0 ;  /* 0x20000002ff088230 */ /* 0x000fe40000004100 */
[----:B---3--:R-:W-:Y:S02]  /*2350*/  @!P1 HADD2.F32 R2, -RZ, R18.H0_H0 ;  /* 0x20000012ff029230 */ /* 0x008fe40000004100 */
[----:B----4-:R-:W-:-:S03]  /*2360*/  @!P0 HADD2.F32 R6, -RZ, R6.H0_H0 ;  /* 0x20000006ff068230 */ /* 0x010fc60000004100 */
[----:B------:R-:W-:Y:S02]  /*2370*/  @!P1 FFMA R0, R9, R2, R0 ;  /* 0x0000000209009223 */ /* 0x000fe40000000000 */
[----:B------:R-:W-:-:S07]  /*2380*/  @!P0 FFMA R7, R8, R6, R7 ;  /* 0x0000000608078223 */ /* 0x000fce0000000007 */
.L_x_19:
[----:B------:R-:W-:Y:S05]  /*2390*/  BSYNC.RECONVERGENT B0 ;  /* 0x0000000000007941 */ /* 0x000fea0003800200 */
.L_x_18:
[----:B------:R-:W0:Y:S01]  /*23a0*/  LDC.64 R4, c[0x0][0x3a8] ;  /* 0x0000ea00ff047b82 */ /* 0x000e220000000a00 */
[----:B------:R-:W-:Y:S01]  /*23b0*/  ISETP.GE.AND P1, PT, R3, R12, PT ;  /* 0x0000000c0300720c */ /* 0x000fe20003f26270 */
[----:B------:R-:W-:Y:S01]  /*23c0*/  BSSY.RECONVERGENT B0, `(.L_x_23) ;  /* 0x0000009000007945 */ /* 0x000fe20003800200 */
[----:B0----5:R-:W-:-:S11]  /*23d0*/  IMAD.WIDE R10, R10, 0x4, R4 ;  /* 0x000000040a0a7825 */ /* 0x021fd600078e0204 */
[----:B------:R-:W-:Y:S05]  /*23e0*/  @P1 BRA `(.L_x_24) ;  /* 0x0000000000181947 */ /* 0x000fea0003800000 */
[----:B------:R-:W2:Y:S01]  /*23f0*/  LDG.E.CONSTANT R2, desc[UR6][R10.64] ;  /* 0x000000060a027981 */ /* 0x000ea2000c1e9900 */
[----:B------:R-:W0:Y:S01]  /*2400*/  LDC.64 R4, c[0x0][0x3c0] ;  /* 0x0000f000ff047b82 */ /* 0x000e220000000a00 */
[----:B------:R-:W-:Y:S01]  /*2410*/  F2FP.F16.F32.PACK_AB R0, RZ, R0 ;  /* 0x00000000ff00723e */ /* 0x000fe200000000ff */
[----:B--2---:R-:W-:-:S04]  /*2420*/  IMAD R9, R2, R12, R3 ;  /* 0x0000000c02097224 */ /* 0x004fc800078e0203 */
[----:B0-----:R-:W-:-:S05]  /*2430*/  IMAD.WIDE R4, R9, 0x2, R4 ;  /* 0x0000000209047825 */ /* 0x001fca00078e0204 */
[----:B------:R0:W-:Y:S02]  /*2440*/  STG.E.U16 desc[UR6][R4.64], R0 ;  /* 0x0000000004007986 */ /* 0x0001e4000c101506 */
.L_x_24:
[----:B------:R-:W-:Y:S05]  /*2450*/  BSYNC.RECONVERGENT B0 ;  /* 0x0000000000007941 */ /* 0x000fea0003800200 */
.L_x_23:
[----:B------:R-:W-:Y:S05]  /*2460*/  @P0 EXIT ;  /* 0x000000000000094d */ /* 0x000fea0003800000 */
[----:B------:R-:W2:Y:S01]  /*2470*/  LDG.E.CONSTANT R11, desc[UR6][R10.64] ;  /* 0x000000060a0b7981 */ /* 0x000ea2000c1e9900 */
[----:B------:R-:W1:Y:S01]  /*2480*/  LDCU.64 UR4, c[0x0][0x3c0] ;  /* 0x00007800ff0477ac */ /* 0x000e620008000a00 */
[----:B------:R-:W-:Y:S01]  /*2490*/  F2FP.F16.F32.PACK_AB R7, RZ, R7 ;  /* 0x00000007ff07723e */ /* 0x000fe200000000ff */
        /* <DEDUP_REMOVED lines=8> */
.L_x_25:
        /* <DEDUP_REMOVED lines=14> */
.L_x_76:


//--------------------- .text._Z15bev_pool_kernelIffLi2ELi2EEviiPKT_S2_PKiS4_S4_S4_S4_PS0_ --------------------------
	.section	.text._Z15bev_pool_kernelIffLi2ELi2EEviiPKT_S2_PKiS4_S4_S4_S4_PS0_,"ax",@progbits
	.align	128
        .global         _Z15bev_pool_kernelIffLi2ELi2EEviiPKT_S2_PKiS4_S4_S4_S4_PS0_
        .type           _Z15bev_pool_kernelIffLi2ELi2EEviiPKT_S2_PKiS4_S4_S4_S4_PS0_,@function
        .size           _Z15bev_pool_kernelIffLi2ELi2EEviiPKT_S2_PKiS4_S4_S4_S4_PS0_,(.L_x_77 - _Z15bev_pool_kernelIffLi2ELi2EEviiPKT_S2_PKiS4_S4_S4_S4_PS0_)
        .other          _Z15bev_pool_kernelIffLi2ELi2EEviiPKT_S2_PKiS4_S4_S4_S4_PS0_,@"STO_CUDA_ENTRY STV_DEFAULT"
_Z15bev_pool_kernelIffLi2ELi2EEviiPKT_S2_PKiS4_S4_S4_S4_PS0_:
.text._Z15bev_pool_kernelIffLi2ELi2EEviiPKT_S2_PKiS4_S4_S4_S4_PS0_:
        /* <DEDUP_REMOVED lines=31> */
[----:B------:R-:W-:Y:S01]  /*01f0*/  LOP3.LUT R6, R20, 0x3, RZ, 0xc0, !PT ;  /* 0x0000000314067812 */ /* 0x000fe200078ec0ff */
[----:B------:R-:W-:-:S09]  /*0200*/  IMAD.MOV.U32 R7, RZ, RZ, RZ ;  /* 0x000000ffff077224 */ /* 0x000fd200078e00ff */
[----:B------:R-:W-:Y:S05]  /*0210*/  @!P0 BRA `(.L_x_29) ;  /* 0x0000000800c88947 */ /* 0x000fea0003800000 */
[----:B------:R-:W0:Y:S01]  /*0220*/  LDCU.64 UR4, c[0x0][0x3a0] ;  /* 0x00007400ff0477ac */ /* 0x000e220008000a00 */
[----:B------:R-:W-:Y:S01]  /*0230*/  VIADD R4, R3, 0x1 ;  /* 0x0000000103047836 */ /* 0x000fe20000000000 */
[----:B------:R-:W1:Y:S01]  /*0240*/  LDC.64 R28, c[0x0][0x398] ;  /* 0x0000e600ff1c7b82 */ /* 0x000e620000000a00 */
[----:B------:R-:W2:Y:S01]  /*0250*/  LDCU UR8, c[0x0][0x380] ;  /* 0x00007000ff0877ac */ /* 0x000ea20008000800 */
[----:B0-----:R-:W-:-:S04]  /*0260*/  UIADD3 UR4, UP0, UPT, UR4, 0x8, URZ ;  /* 0x0000000804047890 */ /* 0x001fc8000ff1e0ff */
[----:B------:R-:W-:Y:S01]  /*0270*/  UIADD3.X UR5, UPT, UPT, URZ, UR5, URZ, UP0, !UPT ;  /* 0x00000005ff057290 */ /* 0x000fe200087fe4ff */
[----:B--2---:R-:W-:Y:S02]  /*0280*/  ISETP.GE.AND P1, PT, R4, UR8, PT ;  /* 0x0000000804007c0c */ /* 0x004fe4000bf26270 */
[----:B------:R-:W-:-:S03]  /*0290*/  MOV R12, UR4 ;  /* 0x00000004000c7c02 */ /* 0x000fc60008000f00 */
[----:B------:R-:W-:Y:S02]  /*02a0*/  IMAD.U32 R13, RZ, RZ, UR5 ;  /* 0x00000005ff0d7e24 */ /* 0x000fe4000f8e00ff */
[----:B-----5:R-:W-:Y:S01]  /*02b0*/  IMAD.WIDE R18, R2, 0x4, R12 ;  /* 0x0000000402127825 */ /* 0x020fe200078e020c */
[----:B------:R-:W-:-:S03]  /*02c0*/  ISETP.GE.AND P0, PT, R3, UR8, PT ;  /* 0x0000000803007c0c */ /* 0x000fc6000bf06270 */
[C---:B-1----:R-:W-:Y:S02]  /*02d0*/  IMAD.WIDE R28, R2.reuse, 0x4, R28 ;  /* 0x00000004021c7825 */ /* 0x042fe400078e021c */
[----:B------:R-:W2:Y:S01]  /*02e0*/  @!P1 LDG.E.CONSTANT R7, desc[UR6][R18.64+-0x8] ;  /* 0xfffff80612079981 */ /* 0x000ea2000c1e9900 */
[----:B------:R-:W0:Y:S03]  /*02f0*/  @!P1 LDC.64 R14, c[0x0][0x390] ;  /* 0x0000e400ff0e9b82 */ /* 0x000e260000000a00 */
[----:B------:R-:W3:Y:S04]  /*0300*/  LDG.E.CONSTANT R17, desc[UR6][R28.64] ;  /* 0x000000061c117981 */ /* 0x000ee8000c1e9900 */
[----:B------:R1:W4:Y:S01]  /*0310*/  @!P0 LDG.E.CONSTANT R4, desc[UR6][R18.64+-0x8] ;  /* 0xfffff80612048981 */ /* 0x000322000c1e9900 */
[----:B------:R-:W-:Y:S01]  /*0320*/  IMAD.WIDE R24, R2, 0x4, R12 ;  /* 0x0000000402187825 */ /* 0x000fe200078e020c */
[----:B------:R-:W3:Y:S04]  /*0330*/  @!P0 LDC.64 R26, c[0x0][0x390] ;  /* 0x0000e400ff1a8b82 */ /* 0x000ee80000000a00 */
[----:B------:R-:W3:Y:S04]  /*0340*/  @!P1 LDG.E.CONSTANT R5, desc[UR6][R24.64+-0x4] ;  /* 0xfffffc0618059981 */ /* 0x000ee8000c1e9900 */
[----:B-1----:R-:W3:Y:S01]  /*0350*/  LDC.64 R18, c[0x0][0x388] ;  /* 0x0000e200ff127b82 */ /* 0x002ee20000000a00 */
[----:B------:R-:W-:Y:S01]  /*0360*/  SHF.R.S32.HI R22, RZ, 0x1f, R3 ;  /* 0x0000001fff167819 */ /* 0x000fe20000011403 */
[----:B------:R-:W3:Y:S01]  /*0370*/  @!P0 LDG.E.CONSTANT R23, desc[UR6][R24.64+-0x4] ;  /* 0xfffffc0618178981 */ /* 0x000ee2000c1e9900 */
[----:B--2---:R-:W-:-:S05]  /*0380*/  @!P1 IMAD R7, R7, UR8, RZ ;  /* 0x0000000807079c24 */ /* 0x004fca000f8e02ff */
[----:B------:R-:W-:-:S04]  /*0390*/  @!P1 IADD3 R16, P2, PT, R3, R7, RZ ;  /* 0x0000000703109210 */ /* 0x000fc80007f5e0ff */
[----:B------:R-:W-:Y:S02]  /*03a0*/  @!P1 LEA.HI.X.SX32 R7, R7, R22, 0x1, P2 ;  /* 0x0000001607079211 */ /* 0x000fe400010f0eff */
[----:B0-----:R-:W-:-:S04]  /*03b0*/  @!P1 LEA R14, P2, R16, R14, 0x2 ;  /* 0x0000000e100e9211 */ /* 0x001fc800078410ff */
[----:B------:R-:W-:Y:S01]  /*03c0*/  @!P1 LEA.HI.X R15, R16, R15, R7, 0x2, P2 ;  /* 0x0000000f100f9211 */ /* 0x000fe200010f1407 */
[----:B----4-:R-:W-:Y:S02]  /*03d0*/  @!P0 IMAD R7, R4, UR8, R3 ;  /* 0x0000000804078c24 */ /* 0x010fe4000f8e0203 */
[----:B---3--:R-:W-:Y:S02]  /*03e0*/  IMAD.WIDE R16, R17, 0x4, R18 ;  /* 0x0000000411107825 */ /* 0x008fe400078e0212 */
[----:B------:R-:W2:Y:S02]  /*03f0*/  @!P1 LDG.E.CONSTANT R14, desc[UR6][R14.64+0x4] ;  /* 0x000004060e0e9981 */ /* 0x000ea4000c1e9900 */
[----:B------:R-:W-:Y:S02]  /*0400*/  @!P0 IMAD.WIDE R26, R7, 0x4, R26 ;  /* 0x00000004071a8825 */ /* 0x000fe400078e021a */
[----:B------:R-:W3:Y:S04]  /*0410*/  LDG.E.CONSTANT R7, desc[UR6][R16.64] ;  /* 0x0000000610077981 */ /* 0x000ee8000c1e9900 */
[----:B------:R0:W3:Y:S02]  /*0420*/  @!P0 LDG.E.CONSTANT R4, desc[UR6][R26.64] ;  /* 0x000000061a048981 */ /* 0x0000e4000c1e9900 */
[----:B0-----:R-:W0:Y:S01]  /*0430*/  @!P1 LDC.64 R26, c[0x0][0x390] ;  /* 0x0000e400ff1a9b82 */ /* 0x001e220000000a00 */
[----:B------:R-:W-:-:S05]  /*0440*/  @!P1 IMAD R5, R5, UR8, RZ ;  /* 0x0000000805059c24 */ /* 0x000fca000f8e02ff */
[----:B------:R-:W-:-:S04]  /*0450*/  @!P1 IADD3 R21, P2, PT, R3, R5, RZ ;  /* 0x0000000503159210 */ /* 0x000fc80007f5e0ff */
[----:B------:R-:W-:Y:S02]  /*0460*/  @!P1 LEA.HI.X.SX32 R5, R5, R22, 0x1, P2 ;  /* 0x0000001605059211 */ /* 0x000fe400010f0eff */
[----:B0-----:R-:W-:-:S04]  /*0470*/  @!P1 LEA R26, P2, R21, R26, 0x2 ;  /* 0x0000001a151a9211 */ /* 0x001fc800078410ff */
[----:B------:R-:W-:Y:S02]  /*0480*/  @!P1 LEA.HI.X R27, R21, R27, R5, 0x2, P2 ;  /* 0x0000001b151b9211 */ /* 0x000fe400010f1405 */
[----:B------:R-:W4:Y:S01]  /*0490*/  LDG.E.CONSTANT R21, desc[UR6][R28.64+0x4] ;  /* 0x000004061c157981 */ /* 0x000f22000c1e9900 */
[----:B------:R-:W-:Y:S01]  /*04a0*/  MOV R5, RZ ;  /* 0x000000ff00057202 */ /* 0x000fe20000000f00 */
[----:B------:R-:W-:Y:S02]  /*04b0*/  @!P0 IMAD R23, R23, UR8, R3 ;  /* 0x0000000817178c24 */ /* 0x000fe4000f8e0203 */
[C---:B---3--:R-:W-:Y:S01]  /*04c0*/  @!P0 FFMA R5, R7.reuse, R4, RZ ;  /* 0x0000000407058223 */ /* 0x048fe200000000ff */
[----:B------:R-:W-:Y:S02]  /*04d0*/  IMAD.MOV.U32 R4, RZ, RZ, RZ ;  /* 0x000000ffff047224 */ /* 0x000fe400078e00ff */
[----:B--2---:R-:W-:Y:S02]  /*04e0*/  @!P1 FFMA R4, R7, R14, RZ ;  /* 0x0000000e07049223 */ /* 0x004fe400000000ff */
[----:B------:R-:W0:Y:S01]  /*04f0*/  @!P0 LDC.64 R14, c[0x0][0x390] ;  /* 0x0000e400ff0e8b82 */ /* 0x000e220000000a00 */
[----:B------:R-:W2:Y:S01]  /*0500*/  @!P0 LDG.E.CONSTANT R7, desc[UR6][R24.64] ;  /* 0x0000000618078981 */ /* 0x000ea2000c1e9900 */
[----:B0-----:R-:W-:-:S03]  /*0510*/  @!P0 IMAD.WIDE R14, R23, 0x4, R14 ;  /* 0x00000004170e8825 */ /* 0x001fc600078e020e */
[----:B------:R-:W3:Y:S01]  /*0520*/  @!P1 LDG.E.CONSTANT R23, desc[UR6][R24.64] ;  /* 0x0000000618179981 */ /* 0x000ee2000c1e9900 */
[----:B----4-:R-:W-:-:S03]  /*0530*/  IMAD.WIDE R16, R21, 0x4, R18 ;  /* 0x0000000415107825 */ /* 0x010fc600078e0212 */
[----:B------:R-:W4:Y:S04]  /*0540*/  @!P0 LDG.E.CONSTANT R21, desc[UR6][R14.64] ;  /* 0x000000060e158981 */ /* 0x000f28000c1e9900 */
[----:B------:R0:W4:Y:S04]  /*0550*/  LDG.E.CONSTANT R14, desc[UR6][R16.64] ;  /* 0x00000006100e7981 */ /* 0x000128000c1e9900 */
[----:B------:R1:W2:Y:S01]  /*0560*/  @!P1 LDG.E.CONSTANT R15, desc[UR6][R26.64+0x4] ;  /* 0x000004061a0f9981 */ /* 0x0002a2000c1e9900 */
[----:B0-----:R-:W0:Y:S08]  /*0570*/  @!P1 LDC.64 R16, c[0x0][0x390] ;  /* 0x0000e400ff109b82 */ /* 0x001e300000000a00 */
[----:B-1----:R-:W1:Y:S01]  /*0580*/  @!P0 LDC.64 R26, c[0x0][0x390] ;  /* 0x0000e400ff1a8b82 */ /* 0x002e620000000a00 */
[----:B---3--:R-:W-:-:S02]  /*0590*/  @!P1 IMAD R23, R23, UR8, RZ ;  /* 0x0000000817179c24 */ /* 0x008fc4000f8e02ff */
[----:B----4-:R-:W-:-:S03]  /*05a0*/  @!P0 FFMA R5, R14, R21, R5 ;  /* 0x000000150e058223 */ /* 0x010fc60000000005 */
[----:B------:R-:W-:-:S04]  /*05b0*/  @!P1 IADD3 R21, P2, PT, R3, R23, RZ ;  /* 0x0000001703159210 */ /* 0x000fc80007f5e0ff */
[----:B------:R-:W-:Y:S02]  /*05c0*/  @!P1 LEA.HI.X.SX32 R23, R23, R22, 0x1, P2 ;  /* 0x0000001617179211 */ /* 0x000fe400010f0eff */
[----:B0-----:R-:W-:-:S04]  /*05d0*/  @!P1 LEA R16, P2, R21, R16, 0x2 ;  /* 0x0000001015109211 */ /* 0x001fc800078410ff */
[----:B------:R-:W-:Y:S01]  /*05e0*/  @!P1 LEA.HI.X R17, R21, R17, R23, 0x2, P2 ;  /* 0x0000001115119211 */ /* 0x000fe200010f1417 */
[----:B--2---:R-:W-:Y:S01]  /*05f0*/  @!P0 IMAD R7, R7, UR8, R3 ;  /* 0x0000000807078c24 */ /* 0x004fe2000f8e0203 */
[----:B------:R-:W2:Y:S04]  /*0600*/  @!P1 LDG.E.CONSTANT R23, desc[UR6][R24.64+0x4] ;  /* 0x0000040618179981 */ /* 0x000ea8000c1e9900 */
[----:B------:R-:W3:Y:S04]  /*0610*/  @!P1 LDG.E.CONSTANT R21, desc[UR6][R16.64+0x4] ;  /* 0x0000040610159981 */ /* 0x000ee8000c1e9900 */
[----:B------:R-:W4:Y:S04]  /*0620*/  LDG.E.CONSTANT R17, desc[UR6][R28.64+0x8] ;  /* 0x000008061c117981 */ /* 0x000f28000c1e9900 */
[----:B------:R-:W3:Y:S01]  /*0630*/  LDG.E.CONSTANT R29, desc[UR6][R28.64+0xc] ;  /* 0x00000c061c1d7981 */ /* 0x000ee2000c1e9900 */
[----:B-1----:R-:W-:-:S03]  /*0640*/  @!P0 IMAD.WIDE R26, R7, 0x4, R26 ;  /* 0x00000004071a8825 */ /* 0x002fc600078e021a */
[----:B------:R-:W3:Y:S04]  /*0650*/  @!P0 LDG.E.CONSTANT R7, desc[UR6][R24.64+0x4] ;  /* 0x0000040618078981 */ /* 0x000ee8000c1e9900 */
[----:B------:R4:W3:Y:S02]  /*0660*/  @!P0 LDG.E.CONSTANT R24, desc[UR6][R26.64] ;  /* 0x000000061a188981 */ /* 0x0008e4000c1e9900 */
[----:B----4-:R-:W-:Y:S02]  /*0670*/  IMAD.WIDE R26, R17, 0x4, R18 ;  /* 0x00000004111a7825 */ /* 0x010fe400078e0212 */
[----:B------:R-:W0:Y:S02]  /*0680*/  @!P1 LDC.64 R16, c[0x0][0x390] ;  /* 0x0000e400ff109b82 */ /* 0x000e240000000a00 */
[----:B--2---:R-:W-:-:S02]  /*0690*/  @!P1 IMAD R23, R23, UR8, RZ ;  /* 0x0000000817179c24 */ /* 0x004fc4000f8e02ff */
[----:B------:R-:W2:Y:S01]  /*06a0*/  LDG.E.CONSTANT R26, desc[UR6][R26.64] ;  /* 0x000000061a1a7981 */ /* 0x000ea2000c1e9900 */
[----:B---3--:R-:W-:-:S03]  /*06b0*/  IMAD.WIDE R28, R29, 0x4, R18 ;  /* 0x000000041d1c7825 */ /* 0x008fc600078e0212 */
[----:B------:R-:W1:Y:S01]  /*06c0*/  @!P0 LDC.64 R18, c[0x0][0x390] ;  /* 0x0000e400ff128b82 */ /* 0x000e620000000a00 */
[----:B------:R-:W-:Y:S02]  /*06d0*/  @!P0 IMAD R7, R7, UR8, R3 ;  /* 0x0000000807078c24 */ /* 0x000fe4000f8e0203 */
[----:B------:R-:W3:Y:S02]  /*06e0*/  LDG.E.CONSTANT R28, desc[UR6][R28.64] ;  /* 0x000000061c1c7981 */ /* 0x000ee4000c1e9900 */
[----:B-1----:R-:W-:Y:S01]  /*06f0*/  @!P0 IMAD.WIDE R18, R7, 0x4, R18 ;  /* 0x0000000407128825 */ /* 0x002fe200078e0212 */
[----:B------:R-:W-:-:S04]  /*0700*/  @!P1 IADD3 R7, P2, PT, R3, R23, RZ ;  /* 0x0000001703079210 */ /* 0x000fc80007f5e0ff */
[----:B------:R-:W-:Y:S01]  /*0710*/  @!P1 LEA.HI.X.SX32 R23, R23, R22, 0x1, P2 ;  /* 0x0000001617179211 */ /* 0x000fe200010f0eff */
[----:B------:R-:W3:Y:S01]  /*0720*/  @!P0 LDG.E.CONSTANT R18, desc[UR6][R18.64] ;  /* 0x0000000612128981 */ /* 0x000ee2000c1e9900 */
[----:B0-----:R-:W-:-:S04]  /*0730*/  @!P1 LEA R16, P2, R7, R16, 0x2 ;  /* 0x0000001007109211 */ /* 0x001fc800078410ff */
[----:B------:R-:W-:-:S06]  /*0740*/  @!P1 LEA.HI.X R17, R7, R17, R23, 0x2, P2 ;  /* 0x0000001107119211 */ /* 0x000fcc00010f1417 */
[----:B------:R-:W4:Y:S01]  /*0750*/  @!P1 LDG.E.CONSTANT R17, desc[UR6][R16.64+0x4] ;  /* 0x0000040610119981 */ /* 0x000f22000c1e9900 */
[----:B------:R-:W-:-:S04]  /*0760*/  LOP3.LUT R7, R20, 0x7ffffffc, RZ, 0xc0, !PT ;  /* 0x7ffffffc14077812 */ /* 0x000fc800078ec0ff */
[----:B------:R-:W-:-:S04]  /*0770*/  IADD3 R20, PT, PT, -R7, 0x4, RZ ;  /* 0x0000000407147810 */ /* 0x000fc80007ffe1ff */
[----:B------:R-:W-:Y:S01]  /*0780*/  ISETP.NE.AND P2, PT, R20, RZ, PT ;  /* 0x000000ff1400720c */ /* 0x000fe20003f45270 */
[----:B------:R-:W-:Y:S01]  /*0790*/  @!P1 FFMA R4, R14, R15, R4 ;  /* 0x0000000f0e049223 */ /* 0x000fe20000000004 */
[----:B--2---:R-:W-:-:S03]  /*07a0*/  @!P0 FFMA R5, R26, R24, R5 ;  /* 0x000000181a058223 */ /* 0x004fc60000000005 */
[----:B------:R-:W-:Y:S01]  /*07b0*/  @!P1 FFMA R4, R26, R21, R4 ;  /* 0x000000151a049223 */ /* 0x000fe20000000004 */
[----:B---3--:R-:W-:-:S03]  /*07c0*/  @!P0 FFMA R5, R28, R18, R5 ;  /* 0x000000121c058223 */ /* 0x008fc60000000005 */
[----:B----4-:R-:W-:-:S04]  /*07d0*/  @!P1 FFMA R4, R28, R17, R4 ;  /* 0x000000111c049223 */ /* 0x010fc80000000004 */
[----:B------:R-:W-:Y:S05]  /*07e0*/  @!P2 BRA `(.L_x_29) ;  /* 0x000000040054a947 */ /* 0x000fea0003800000 */
[----:B------:R-:W-:Y:S01]  /*07f0*/  MOV R24, R20 ;  /* 0x0000001400187202 */ /* 0x000fe20000000f00 */
[----:B------:R-:W-:-:S07]  /*0800*/  VIADD R23, R2, 0x4 ;  /* 0x0000000402177836 */ /* 0x000fce0000000000 */
.L_x_30:
[----:B------:R-:W-:Y:S01]  /*0810*/  IADD3 R14, PT, PT, R3, 0x1, RZ ;  /* 0x00000001030e7810 */ /* 0x000fe20007ffe0ff */
[----:B------:R-:W-:-:S03]  /*0820*/  IMAD.WIDE R16, R23, 0x4, R12 ;  /* 0x0000000417107825 */ /* 0x000fc600078e020c */
[----:B------:R-:W-:Y:S02]  /*0830*/  ISETP.GE.AND P1, PT, R14, UR9, PT ;  /* 0x000000090e007c0c */ /* 0x000fe4000bf26270 */
[----:B------:R-:W0:Y:S01]  /*0840*/  LDC.64 R14, c[0x0][0x398] ;  /* 0x0000e600ff0e7b82 */ /* 0x000e220000000a00 */
[----:B------:R-:W2:Y:S10]  /*0850*/  @!P0 LDG.E.CONSTANT R26, desc[UR6][R16.64+-0x8] ;  /* 0xfffff806101a8981 */ /* 0x000eb4000c1e9900 */
        /* <DEDUP_REMOVED lines=10> */
[----:B--2---:R-:W-:-:S03]  /*0900*/  @!P0 IMAD R27, R26, UR9, R3 ;  /* 0x000000091a1b8c24 */ /* 0x004fc6000f8e0203 */
[----:B------:R-:W2:Y:S01]  /*0910*/  @!P1 LDG.E.CONSTANT R21, desc[UR6][R20.64+0x4] ;  /* 0x0000040614159981 */ /* 0x000ea2000c1e9900 */
[----:B0-----:R-:W-:-:S03]  /*0920*/  @!P0 IMAD.WIDE R26, R27, 0x4, R18 ;  /* 0x000000041b1a8825 */ /* 0x001fc600078e0212 */
[----:B------:R-:W4:Y:S03]  /*0930*/  LDC.64 R18, c[0x0][0x388] ;  /* 0x0000e200ff127b82 */ /* 0x000f260000000a00 */
[----:B------:R-:W3:Y:S01]  /*0940*/  @!P0 LDG.E.CONSTANT R26, desc[UR6][R26.64] ;  /* 0x000000061a1a8981 */ /* 0x000ee2000c1e9900 */
[----:B----4-:R-:W-:-:S03]  /*0950*/  IMAD.WIDE R28, R25, 0x4, R18 ;  /* 0x00000004191c7825 */ /* 0x010fc600078e0212 */
[----:B------:R-:W4:Y:S04]  /*0960*/  LDG.E.CONSTANT R25, desc[UR6][R14.64+0x4] ;  /* 0x000004060e197981 */ /* 0x000f28000c1e9900 */
[----:B------:R-:W2:Y:S04]  /*0970*/  LDG.E.CONSTANT R29, desc[UR6][R28.64] ;  /* 0x000000061c1d7981 */ /* 0x000ea8000c1e9900 */
[----:B------:R-:W5:Y:S01]  /*0980*/  @!P0 LDG.E.CONSTANT R28, desc[UR6][R16.64+-0x4] ;  /* 0xfffffc06101c8981 */ /* 0x000f62000c1e9900 */
[-C--:B--2---:R-:W-:Y:S02]  /*0990*/  @!P1 FFMA R4, R21, R29.reuse, R4 ;  /* 0x0000001d15049223 */ /* 0x084fe40000000004 */
[----:B------:R-:W0:Y:S01]  /*09a0*/  @!P0 LDC.64 R20, c[0x0][0x390] ;  /* 0x0000e400ff148b82 */ /* 0x000e220000000a00 */
[----:B---3--:R-:W-:-:S02]  /*09b0*/  @!P0 FFMA R5, R26, R29, R5 ;  /* 0x0000001d1a058223 */ /* 0x008fc40000000005 */
[----:B------:R-:W2:Y:S01]  /*09c0*/  @!P1 LDG.E.CONSTANT R26, desc[UR6][R16.64+-0x4] ;  /* 0xfffffc06101a9981 */ /* 0x000ea2000c1e9900 */
[----:B-----5:R-:W-:Y:S02]  /*09d0*/  @!P0 IMAD R27, R28, UR9, R3 ;  /* 0x000000091c1b8c24 */ /* 0x020fe4000f8e0203 */
[----:B----4-:R-:W-:-:S05]  /*09e0*/  IMAD.WIDE R28, R25, 0x4, R18 ;  /* 0x00000004191c7825 */ /* 0x010fca00078e0212 */
[----:B------:R2:W3:Y:S01]  /*09f0*/  LDG.E.CONSTANT R25, desc[UR6][R28.64] ;  /* 0x000000061c197981 */ /* 0x0004e2000c1e9900 */
[----:B0-----:R-:W-:Y:S01]  /*0a00*/  @!P0 IMAD.WIDE R20, R27, 0x4, R20 ;  /* 0x000000041b148825 */ /* 0x001fe200078e0214 */
[----:B------:R-:W-:Y:S02]  /*0a10*/  @!P1 SHF.R.S32.HI R22, RZ, 0x1f, R3 ;  /* 0x0000001fff169819 */ /* 0x000fe40000011403 */
[----:B------:R-:W4:Y:S04]  /*0a20*/  @!P1 LDG.E.CONSTANT R29, desc[UR6][R16.64] ;  /* 0x00000006101d9981 */ /* 0x000f28000c1e9900 */
[----:B------:R-:W3:Y:S01]  /*0a30*/  @!P0 LDG.E.CONSTANT R20, desc[UR6][R20.64] ;  /* 0x0000000614148981 */ /* 0x000ee2000c1e9900 */
[----:B--2---:R-:W-:-:S05]  /*0a40*/  @!P1 IMAD R28, R26, UR9, RZ ;  /* 0x000000091a1c9c24 */ /* 0x004fca000f8e02ff */
[----:B------:R-:W-:Y:S01]  /*0a50*/  @!P1 IADD3 R27, P2, PT, R3, R28, RZ ;  /* 0x0000001c031b9210 */ /* 0x000fe20007f5e0ff */
[----:B---3--:R-:W-:Y:S02]  /*0a60*/  @!P0 FFMA R5, R20, R25, R5 ;  /* 0x0000001914058223 */ /* 0x008fe40000000005 */
[----:B------:R-:W0:Y:S01]  /*0a70*/  @!P1 LDC.64 R20, c[0x0][0x390] ;  /* 0x0000e400ff149b82 */ /* 0x000e220000000a00 */
[----:B------:R-:W-:Y:S02]  /*0a80*/  @!P1 LEA.HI.X.SX32 R28, R28, R22, 0x1, P2 ;  /* 0x000000161c1c9211 */ /* 0x000fe400010f0eff */
[----:B0-----:R-:W-:-:S04]  /*0a90*/  @!P1 LEA R26, P3, R27, R20, 0x2 ;  /* 0x000000141b1a9211 */ /* 0x001fc800078610ff */
[----:B------:R-:W-:Y:S02]  /*0aa0*/  @!P1 LEA.HI.X R27, R27, R21, R28, 0x2, P3 ;  /* 0x000000151b1b9211 */ /* 0x000fe400018f141c */
[----:B------:R-:W0:Y:S04]  /*0ab0*/  @!P1 LDC.64 R20, c[0x0][0x390] ;  /* 0x0000e400ff149b82 */ /* 0x000e280000000a00 */
[----:B------:R-:W2:Y:S04]  /*0ac0*/  @!P1 LDG.E.CONSTANT R27, desc[UR6][R26.64+0x4] ;  /* 0x000004061a1b9981 */ /* 0x000ea8000c1e9900 */
[----:B------:R-:W3:Y:S01]  /*0ad0*/  @!P0 LDG.E.CONSTANT R26, desc[UR6][R16.64] ;  /* 0x00000006101a8981 */ /* 0x000ee2000c1e9900 */
[----:B----4-:R-:W-:-:S02]  /*0ae0*/  @!P1 IMAD R29, R29, UR9, RZ ;  /* 0x000000091d1d9c24 */ /* 0x010fc4000f8e02ff */
[----:B--2---:R-:W-:-:S03]  /*0af0*/  @!P1 FFMA R4, R27, R25, R4 ;  /* 0x000000191b049223 */ /* 0x004fc60000000004 */
[----:B------:R-:W-:-:S04]  /*0b00*/  @!P1 IADD3 R25, P2, PT, R3, R29, RZ ;  /* 0x0000001d03199210 */ /* 0x000fc80007f5e0ff */
[----:B0-----:R-:W-:Y:S02]  /*0b10*/  @!P1 LEA R28, P3, R25, R20, 0x2 ;  /* 0x00000014191c9211 */ /* 0x001fe400078610ff */
[----:B------:R-:W-:-:S04]  /*0b20*/  @!P1 LEA.HI.X.SX32 R20, R29, R22, 0x1, P2 ;  /* 0x000000161d149211 */ /* 0x000fc800010f0eff */
[----:B------:R-:W-:Y:S02]  /*0b30*/  @!P1 LEA.HI.X R29, R25, R21, R20, 0x2, P3 ;  /* 0x00000015191d9211 */ /* 0x000fe400018f1414 */
[----:B------:R-:W0:Y:S01]  /*0b40*/  @!P0 LDC.64 R20, c[0x0][0x390] ;  /* 0x0000e400ff148b82 */ /* 0x000e220000000a00 */
[----:B---3--:R-:W-:Y:S02]  /*0b50*/  @!P0 IMAD R27, R26, UR9, R3 ;  /* 0x000000091a1b8c24 */ /* 0x008fe4000f8e0203 */
[----:B------:R-:W2:Y:S04]  /*0b60*/  @!P1 LDG.E.CONSTANT R25, desc[UR6][R28.64+0x4] ;  /* 0x000004061c199981 */ /* 0x000ea8000c1e9900 */
[----:B------:R-:W3:Y:S04]  /*0b70*/  @!P1 LDG.E.CONSTANT R29, desc[UR6][R16.64+0x4] ;  /* 0x00000406101d9981 */ /* 0x000ee8000c1e9900 */
[----:B------:R-:W4:Y:S01]  /*0b80*/  @!P0 LDG.E.CONSTANT R28, desc[UR6][R16.64+0x4] ;  /* 0x00000406101c8981 */ /* 0x000f22000c1e9900 */
[----:B0-----:R-:W-:-:S03]  /*0b90*/  @!P0 IMAD.WIDE R20, R27, 0x4, R20 ;  /* 0x000000041b148825 */ /* 0x001fc600078e0214 */
[----:B------:R-:W5:Y:S04]  /*0ba0*/  LDG.E.CONSTANT R27, desc[UR6][R14.64+0x8] ;  /* 0x000008060e1b7981 */ /* 0x000f68000c1e9900 */
[----:B------:R-:W2:Y:S04]  /*0bb0*/  @!P0 LDG.E.CONSTANT R20, desc[UR6][R20.64] ;  /* 0x0000000614148981 */ /* 0x000ea8000c1e9900 */
[----:B------:R-:W3:Y:S01]  /*0bc0*/  LDG.E.CONSTANT R15, desc[UR6][R14.64+0xc] ;  /* 0x00000c060e0f7981 */ /* 0x000ee2000c1e9900 */
[----:B-----5:R-:W-:-:S05]  /*0bd0*/  IMAD.WIDE R26, R27, 0x4, R18 ;  /* 0x000000041b1a7825 */ /* 0x020fca00078e0212 */
[----:B------:R0:W2:Y:S01]  /*0be0*/  LDG.E.CONSTANT R21, desc[UR6][R26.64] ;  /* 0x000000061a157981 */ /* 0x0000a2000c1e9900 */
[----:B---3--:R-:W-:Y:S01]  /*0bf0*/  IMAD.WIDE R18, R15, 0x4, R18 ;  /* 0x000000040f127825 */ /* 0x008fe200078e0212 */
[----:B0-----:R-:W0:Y:S04]  /*0c00*/  @!P0 LDC.64 R26, c[0x0][0x390] ;  /* 0x0000e400ff1a8b82 */ /* 0x001e280000000a00 */
[----:B------:R1:W3:Y:S04]  /*0c10*/  LDG.E.CONSTANT R16, desc[UR6][R18.64] ;  /* 0x0000000612107981 */ /* 0x0002e8000c1e9900 */
[----:B-1----:R-:W1:Y:S01]  /*0c20*/  @!P1 LDC.64 R18, c[0x0][0x390] ;  /* 0x0000e400ff129b82 */ /* 0x002e620000000a00 */
[----:B------:R-:W-:-:S02]  /*0c30*/  @!P1 IMAD R15, R29, UR9, RZ ;  /* 0x000000091d0f9c24 */ /* 0x000fc4000f8e02ff */
[----:B----4-:R-:W-:-:S03]  /*0c40*/  @!P0 IMAD R28, R28, UR9, R3 ;  /* 0x000000091c1c8c24 */ /* 0x010fc6000f8e0203 */
[----:B------:R-:W-:Y:S01]  /*0c50*/  @!P1 IADD3 R17, P2, PT, R3, R15, RZ ;  /* 0x0000000f03119210 */ /* 0x000fe20007f5e0ff */
[----:B0-----:R-:W-:-:S03]  /*0c60*/  @!P0 IMAD.WIDE R28, R28, 0x4, R26 ;  /* 0x000000041c1c8825 */ /* 0x001fc600078e021a */
[----:B------:R-:W-:-:S03]  /*0c70*/  @!P1 LEA.HI.X.SX32 R26, R15, R22, 0x1, P2 ;  /* 0x000000160f1a9211 */ /* 0x000fc600010f0eff */
[----:B------:R-:W3:Y:S01]  /*0c80*/  @!P0 LDG.E.CONSTANT R28, desc[UR6][R28.64] ;  /* 0x000000061c1c8981 */ /* 0x000ee2000c1e9900 */
[----:B-1----:R-:W-:-:S04]  /*0c90*/  @!P1 LEA R14, P3, R17, R18, 0x2 ;  /* 0x00000012110e9211 */ /* 0x002fc800078610ff */
[----:B------:R-:W-:-:S06]  /*0ca0*/  @!P1 LEA.HI.X R15, R17, R19, R26, 0x2, P3 ;  /* 0x00000013110f9211 */ /* 0x000fcc00018f141a */
[----:B------:R-:W4:Y:S01]  /*0cb0*/  @!P1 LDG.E.CONSTANT R15, desc[UR6][R14.64+0x4] ;  /* 0x000004060e0f9981 */ /* 0x000f22000c1e9900 */
[----:B------:R-:W-:-:S05]  /*0cc0*/  VIADD R24, R24, 0x4 ;  /* 0x0000000418187836 */ /* 0x000fca0000000000 */
[----:B------:R-:W-:Y:S02]  /*0cd0*/  ISETP.NE.AND P2, PT, R24, RZ, PT ;  /* 0x000000ff1800720c */ /* 0x000fe40003f45270 */
[----:B------:R-:W-:Y:S01]  /*0ce0*/  IADD3 R23, PT, PT, R23, 0x4, RZ ;  /* 0x0000000417177810 */ /* 0x000fe20007ffe0ff */
[-C--:B--2---:R-:W-:Y:S01]  /*0cf0*/  @!P0 FFMA R5, R20, R21.reuse, R5 ;  /* 0x0000001514058223 */ /* 0x084fe20000000005 */
[----:B------:R-:W-:-:S03]  /*0d00*/  @!P1 FFMA R4, R25, R21, R4 ;  /* 0x0000001519049223 */ /* 0x000fc60000000004 */
[-C--:B---3--:R-:W-:Y:S01]  /*0d10*/  @!P0 FFMA R5, R28, R16.reuse, R5 ;  /* 0x000000101c058223 */ /* 0x088fe20000000005 */
[----:B----4-:R-:W-:-:S05]  /*0d20*/  @!P1 FFMA R4, R15, R16, R4 ;  /* 0x000000100f049223 */ /* 0x010fca0000000004 */
[----:B------:R-:W-:Y:S05]  /*0d30*/  @P2 BRA `(.L_x_30) ;  /* 0xfffffff800b42947 */ /* 0x000fea000383ffff */
.L_x_29:
[----:B------:R-:W-:Y:S05]  /*0d40*/  BSYNC.RECONVERGENT B1 ;  /* 0x0000000000017941 */ /* 0x000fea0003800200 */
.L_x_28:
[----:B------:R-:W-:-:S13]  /*0d50*/  ISETP.NE.AND P0, PT, R6, RZ, PT ;  /* 0x000000ff0600720c */ /* 0x000fda0003f05270 */
[----:B------:R-:W-:Y:S05]  /*0d60*/  @!P0 BRA `(.L_x_27) ;  /* 0x00000004001c8947 */ /* 0x000fea0003800000 */
[----:B------:R-:W0:Y:S01]  /*0d70*/  LDC R22, c[0x0][0x380] ;  /* 0x0000e000ff167b82 */ /* 0x000e220000000800 */
[----:B------:R-:W-:Y:S01]  /*0d80*/  VIADD R17, R3, 0x1 ;  /* 0x0000000103117836 */ /* 0x000fe20000000000 */
[----:B-----5:R-:W-:-:S06]  /*0d90*/  IADD3 R7, PT, PT, R2, R7, RZ ;  /* 0x0000000702077210 */ /* 0x020fcc0007ffe0ff */
        /* <DEDUP_REMOVED lines=19> */
[----:B------:R-:W2:Y:S01]  /*0ed0*/  @!P1 LDG.E.CONSTANT R18, desc[UR6][R18.64] ;  /* 0x0000000612129981 */ /* 0x000ea2000c1e9900 */
[----:B------:R-:W-:Y:S01]  /*0ee0*/  @!P0 LEA.HI.X R21, R24, R21, R26, 0x2, P2 ;  /* 0x0000001518158211 */ /* 0x000fe200010f141a */
[----:B0-----:R-:W-:-:S05]  /*0ef0*/  IMAD.WIDE R24, R25, 0x4, R16 ;  /* 0x0000000419187825 */ /* 0x001fca00078e0210 */
[----:B------:R-:W3:Y:S04]  /*0f00*/  @!P0 LDG.E.CONSTANT R21, desc[UR6][R20.64+0x4] ;  /* 0x0000040614158981 */ /* 0x000ee8000c1e9900 */
[----:B------:R-:W2:Y:S01]  /*0f10*/  LDG.E.CONSTANT R24, desc[UR6][R24.64] ;  /* 0x0000000618187981 */ /* 0x000ea2000c1e9900 */
[----:B------:R-:W-:Y:S01]  /*0f20*/  ISETP.NE.AND P2, PT, R6, 0x1, PT ;  /* 0x000000010600780c */ /* 0x000fe20003f45270 */
[C---:B--2---:R-:W-:Y:S01]  /*0f30*/  @!P1 FFMA R5, R24.reuse, R18, R5 ;  /* 0x0000001218059223 */ /* 0x044fe20000000005 */
[----:B---3--:R-:W-:-:S11]  /*0f40*/  @!P0 FFMA R4, R24, R21, R4 ;  /* 0x0000001518048223 */ /* 0x008fd60000000004 */
        /* <DEDUP_REMOVED lines=13> */
[----:B------:R-:W2:Y:S03]  /*1020*/  @!P1 LDG.E.CONSTANT R20, desc[UR6][R20.64] ;  /* 0x0000000614149981 */ /* 0x000ea6000c1e9900 */
[----:B------:R-:W-:Y:S01]  /*1030*/  @!P0 LEA.HI.X R19, R24, R19, R26, 0x2, P2 ;  /* 0x0000001318138211 */ /* 0x000fe200010f141a */
[----:B----4-:R-:W-:-:S05]  /*1040*/  IMAD.WIDE R24, R25, 0x4, R16 ;  /* 0x0000000419187825 */ /* 0x010fca00078e0210 */
        /* <DEDUP_REMOVED lines=19> */
[----:B------:R-:W2:Y:S03]  /*1180*/  LDG.E.CONSTANT R16, desc[UR6][R16.64] ;  /* 0x0000000610107981 */ /* 0x000ea6000c1e9900 */
[----:B------:R-:W-:Y:S01]  /*1190*/  @!P0 LEA.HI.X R7, R24, R7, R26, 0x2, P2 ;  /* 0x0000000718078211 */ /* 0x000fe200010f141a */
[----:B------:R-:W2:Y:S05]  /*11a0*/  @!P1 LDG.E.CONSTANT R18, desc[UR6][R18.64] ;  /* 0x0000000612129981 */ /* 0x000eaa000c1e9900 */
[----:B------:R-:W3:Y:S01]  /*11b0*/  @!P0 LDG.E.CONSTANT R7, desc[UR6][R6.64+0x4] ;  /* 0x0000040606078981 */ /* 0x000ee2000c1e9900 */
[C---:B--2---:R-:W-:Y:S01]  /*11c0*/  @!P1 FFMA R5, R16.reuse, R18, R5 ;  /* 0x0000001210059223 */ /* 0x044fe20000000005 */
[----:B---3--:R-:W-:-:S07]  /*11d0*/  @!P0 FFMA R4, R16, R7, R4 ;  /* 0x0000000710048223 */ /* 0x008fce0000000004 */
.L_x_27:
[----:B------:R-:W-:Y:S05]  /*11e0*/  BSYNC.RECONVERGENT B0 ;  /* 0x0000000000007941 */ /* 0x000fea0003800200 */
.L_x_26:
[----:B------:R-:W0:Y:S01]  /*11f0*/  LDCU UR4, c[0x0][0x380] ;  /* 0x00007000ff0477ac */ /* 0x000e220008000800 */
[----:B------:R-:W1:Y:S01]  /*1200*/  LDC.64 R18, c[0x0][0x3a8] ;  /* 0x0000ea00ff127b82 */ /* 0x000e620000000a00 */
[----:B------:R-:W-:Y:S01]  /*1210*/  VIADD R6, R3, 0x1 ;  /* 0x0000000103067836 */ /* 0x000fe20000000000 */
[----:B0-----:R-:W-:-:S04]  /*1220*/  MOV R12, UR4 ;  /* 0x00000004000c7c02 */ /* 0x001fc80008000f00 */
[-C--:B------:R-:W-:Y:S02]  /*1230*/  ISETP.GE.AND P0, PT, R6, R12.reuse, PT ;  /* 0x0000000c0600720c */ /* 0x080fe40003f06270 */
[----:B------:R-:W-:Y:S01]  /*1240*/  ISETP.GE.AND P1, PT, R3, R12, PT ;  /* 0x0000000c0300720c */ /* 0x000fe20003f26270 */
[----:B-1---5:R-:W-:-:S10]  /*1250*/  IMAD.WIDE R18, R2, 0x4, R18 ;  /* 0x0000000402127825 */ /* 0x022fd400078e0212 */
        /* <DEDUP_REMOVED lines=11> */
[----:B------:R1:W-:Y:S01]  /*1310*/  @!P1 STG.E desc[UR6][R16.64], R5 ;  /* 0x0000000510009986 */ /* 0x0003e2000c101906 */
[----:B0-----:R-:W-:-:S04]  /*1320*/  @!P0 LEA R14, P3, R20, R14, 0x2 ;  /* 0x0000000e140e8211 */ /* 0x001fc800078610ff */
[----:B------:R-:W-:-:S05]  /*1330*/  @!P0 LEA.HI.X R15, R20, R15, R22, 0x2, P3 ;  /* 0x0000000f140f8211 */ /* 0x000fca00018f1416 */
[----:B------:R1:W-:Y:S02]  /*1340*/  @!P0 STG.E desc[UR6][R14.64+0x4], R4 ;  /* 0x000004040e008986 */ /* 0x0003e4000c101906 */
[----:B------:R-:W-:Y:S05]  /*1350*/  @!P2 EXIT ;  /* 0x000000000000a94d */ /* 0x000fea0003800000 */
[----:B------:R-:W2:Y:S01]  /*1360*/  LDG.E.CONSTANT R13, desc[UR6][R8.64+0x4] ;  /* 0x00000406080d7981 */ /* 0x000ea2000c1e9900 */
[----:B------:R-:W0:Y:S03]  /*1370*/  LDCU UR4, c[0x0][0x380] ;  /* 0x00007000ff0477ac */ /* 0x000e260008000800 */
[----:B------:R3:W5:Y:S01]  /*1380*/  LDG.E.CONSTANT R10, desc[UR6][R10.64+0x4] ;  /* 0x000004060a0a7981 */ /* 0x000762000c1e9900 */
[----:B------:R-:W-:Y:S01]  /*1390*/  BSSY.RECONVERGENT B0, `(.L_x_31) ;  /* 0x00000b4000007945 */ /* 0x000fe20003800200 */
[----:B------:R-:W-:Y:S02]  /*13a0*/  HFMA2 R0, -RZ, RZ, 0, 0 ;  /* 0x00000000ff007431 */ /* 0x000fe400000001ff */
[----:B------:R-:W-:Y:S01]  /*13b0*/  IMAD.MOV.U32 R7, RZ, RZ, RZ ;  /* 0x000000ffff077224 */ /* 0x000fe200078e00ff */
[----:B--2---:R-:W-:-:S13]  /*13c0*/  ISETP.GE.AND P1, PT, R13, 0x1, PT ;  /* 0x000000010d00780c */ /* 0x004fda0003f26270 */
[----:B0--3--:R-:W-:Y:S05]  /*13d0*/  @!P1 BRA `(.L_x_32) ;  /* 0x0000000800bc9947 */ /* 0x009fea0003800000 */
[C---:B------:R-:W-:Y:S01]  /*13e0*/  ISETP.GE.U32.AND P2, PT, R13.reuse, 0x4, PT ;  /* 0x000000040d00780c */ /* 0x040fe20003f46070 */
[----:B------:R-:W-:Y:S01]  /*13f0*/  BSSY.RECONVERGENT B1, `(.L_x_33) ;  /* 0x0000065000017945 */ /* 0x000fe20003800200 */
[----:B------:R-:W-:Y:S02]  /*1400*/  LOP3.LUT R2, R13, 0x3, RZ, 0xc0, !PT ;  /* 0x000000030d027812 */ /* 0x000fe400078ec0ff */
[----:B-1----:R-:W-:Y:S02]  /*1410*/  CS2R R4, SRZ ;  /* 0x0000000000047805 */ /* 0x002fe4000001ff00 */
[----:B------:R-:W-:-:S07]  /*1420*/  ISETP.NE.AND P1, PT, R2, RZ, PT ;  /* 0x000000ff0200720c */ /* 0x000fce0003f25270 */
[----:B------:R-:W-:Y:S06]  /*1430*/  @!P2 BRA `(.L_x_34) ;  /* 0x000000040080a947 */ /* 0x000fec0003800000 */
[----:B------:R-:W0:Y:S01]  /*1440*/  LDC.64 R14, c[0x0][0x398] ;  /* 0x0000e600ff0e7b82 */ /* 0x000e220000000a00 */
[----:B------:R-:W-:Y:S01]  /*1450*/  LOP3.LUT R5, R13, 0x7ffffffc, RZ, 0xc0, !PT ;  /* 0x7ffffffc0d057812 */ /* 0x000fe200078ec0ff */
[----:B------:R-:W-:Y:S01]  /*1460*/  IMAD.MOV.U32 R4, RZ, RZ, RZ ;  /* 0x000000ffff047224 */ /* 0x000fe200078e00ff */
[----:B------:R-:W-:Y:S01]  /*1470*/  ISETP.GE.AND P2, PT, R3, R12, PT ;  /* 0x0000000c0300720c */ /* 0x000fe20003f46270 */
[----:B------:R-:W-:Y:S01]  /*1480*/  IMAD.MOV.U32 R0, RZ, RZ, RZ ;  /* 0x000000ffff007224 */ /* 0x000fe200078e00ff */
[----:B------:R-:W-:Y:S02]  /*1490*/  SHF.R.S32.HI R7, RZ, 0x1f, R3 ;  /* 0x0000001fff077819 */ /* 0x000fe40000011403 */
[----:B-----5:R-:W-:Y:S01]  /*14a0*/  MOV R11, R10 ;  /* 0x0000000a000b7202 */ /* 0x020fe20000000f00 */
[----:B------:R-:W1:Y:S01]  /*14b0*/  LDC.64 R8, c[0x0][0x3a0] ;  /* 0x0000e800ff087b82 */ /* 0x000e620000000a00 */
[----:B------:R-:W-:Y:S02]  /*14c0*/  IADD3 R13, PT, PT, -R5, RZ, RZ ;  /* 0x000000ff050d7210 */ /* 0x000fe40007ffe1ff */
[----:B0-----:R-:W-:-:S05]  /*14d0*/  IADD3 R14, P0, PT, R14, 0x8, RZ ;  /* 0x000000080e0e7810 */ /* 0x001fca0007f1e0ff */
[----:B------:R-:W-:Y:S01]  /*14e0*/  IMAD.X R15, RZ, RZ, R15, P0 ;  /* 0x000000ffff0f7224 */ /* 0x000fe200000e060f */
[----:B-1----:R-:W-:-:S04]  /*14f0*/  IADD3 R8, P3, PT, R8, 0x8, RZ ;  /* 0x0000000808087810 */ /* 0x002fc80007f7e0ff */
[----:B------:R-:W-:-:S09]  /*1500*/  IADD3.X R9, PT, PT, RZ, R9, RZ, P3, !PT ;  /* 0x00000009ff097210 */ /* 0x000fd20001ffe4ff */
.L_x_35:
[----:B------:R-:W-:Y:S02]  /*1510*/  IMAD.U32 R12, RZ, RZ, UR4 ;  /* 0x00000004ff0c7e24 */ /* 0x000fe4000f8e00ff */
        /* <DEDUP_REMOVED lines=14> */
[----:B----4-:R-:W-:-:S03]  /*1600*/  @!P0 IMAD R22, R23, R12, RZ ;  /* 0x0000000c17168224 */ /* 0x010fc600078e02ff */
[----:B------:R-:W3:Y:S02]  /*1610*/  @!P0 LDG.E.CONSTANT R29, desc[UR6][R28.64+0x4] ;  /* 0x000004061c1d8981 */ /* 0x000ee4000c1e9900 */
[----:B------:R-:W-:-:S04]  /*1620*/  @!P0 IADD3 R27, P3, PT, R3, R22, RZ ;  /* 0x00000016031b8210 */ /* 0x000fc80007f7e0ff */
[----:B------:R-:W-:Y:S02]  /*1630*/  @!P0 LEA.HI.X.SX32 R22, R22, R7, 0x1, P3 ;  /* 0x0000000716168211 */ /* 0x000fe400018f0eff */
[----:B0-----:R-:W-:-:S04]  /*1640*/  @!P0 LEA R26, P3, R27, R20, 0x2 ;  /* 0x000000141b1a8211 */ /* 0x001fc800078610ff */
[----:B------:R-:W-:Y:S02]  /*1650*/  @!P0 LEA.HI.X R27, R27, R21, R22, 0x2, P3 ;  /* 0x000000151b1b8211 */ /* 0x000fe400018f1416 */
[----:B------:R-:W0:Y:S01]  /*1660*/  @!P2 LDC.64 R22, c[0x0][0x390] ;  /* 0x0000e400ff16ab82 */ /* 0x000e220000000a00 */
[----:B--2---:R-:W-:-:S03]  /*1670*/  @!P2 IMAD R21, R24, UR4, R3 ;  /* 0x000000041815ac24 */ /* 0x004fc6000f8e0203 */
[----:B------:R-:W2:Y:S04]  /*1680*/  @!P0 LDG.E.CONSTANT R27, desc[UR6][R26.64+0x4] ;  /* 0x000004061a1b8981 */ /* 0x000ea8000c1e9900 */
[----:B------:R-:W4:Y:S01]  /*1690*/  @!P2 LDG.E.CONSTANT R26, desc[UR6][R16.64+-0x4] ;  /* 0xfffffc06101aa981 */ /* 0x000f22000c1e9900 */
[----:B0-----:R-:W-:Y:S02]  /*16a0*/  @!P2 IMAD.WIDE R22, R21, 0x4, R22 ;  /* 0x000000041516a825 */ /* 0x001fe400078e0216 */
[----:B------:R-:W5:Y:S03]  /*16b0*/  LDC.64 R20, c[0x0][0x388] ;  /* 0x0000e200ff147b82 */ /* 0x000f660000000a00 */
[----:B------:R5:W2:Y:S02]  /*16c0*/  @!P2 LDG.E.CONSTANT R24, desc[UR6][R22.64] ;  /* 0x000000061618a981 */ /* 0x000aa4000c1e9900 */
[----:B-----5:R-:W-:-:S02]  /*16d0*/  IMAD.WIDE R22, R25, 0x4, R20 ;  /* 0x0000000419167825 */ /* 0x020fc400078e0214 */
[----:B------:R-:W5:Y:S04]  /*16e0*/  LDG.E.CONSTANT R25, desc[UR6][R18.64+-0x4] ;  /* 0xfffffc0612197981 */ /* 0x000f68000c1e9900 */
[----:B------:R-:W3:Y:S01]  /*16f0*/  LDG.E.CONSTANT R23, desc[UR6][R22.64] ;  /* 0x0000000616177981 */ /* 0x000ee2000c1e9900 */
[----:B----4-:R-:W-:Y:S02]  /*1700*/  @!P2 IMAD R26, R26, R12, R3 ;  /* 0x0000000c1a1aa224 */ /* 0x010fe400078e0203 */
[C---:B---3--:R-:W-:Y:S02]  /*1710*/  @!P0 FFMA R4, R23.reuse, R29, R4 ;  /* 0x0000001d17048223 */ /* 0x048fe40000000004 */
[----:B------:R-:W0:Y:S01]  /*1720*/  @!P2 LDC.64 R28, c[0x0][0x390] ;  /* 0x0000e400ff1cab82 */ /* 0x000e220000000a00 */
[----:B--2---:R-:W-:Y:S01]  /*1730*/  @!P2 FFMA R0, R23, R24, R0 ;  /* 0x000000181700a223 */ /* 0x004fe20000000000 */
[----:B-----5:R-:W-:-:S06]  /*1740*/  IMAD.WIDE R24, R25, 0x4, R20 ;  /* 0x0000000419187825 */ /* 0x020fcc00078e0214 */
[----:B------:R-:W2:Y:S01]  /*1750*/  LDG.E.CONSTANT R25, desc[UR6][R24.64] ;  /* 0x0000000618197981 */ /* 0x000ea2000c1e9900 */
[----:B------:R-:W1:Y:S03]  /*1760*/  @!P0 LDC.64 R22, c[0x0][0x390] ;  /* 0x0000e400ff168b82 */ /* 0x000e660000000a00 */
[----:B------:R-:W3:Y:S01]  /*1770*/  @!P2 LDG.E.CONSTANT R24, desc[UR6][R16.64] ;  /* 0x000000061018a981 */ /* 0x000ee2000c1e9900 */
[----:B0-----:R-:W-:-:S03]  /*1780*/  @!P2 IMAD.WIDE R28, R26, 0x4, R28 ;  /* 0x000000041a1ca825 */ /* 0x001fc600078e021c */
[----:B------:R-:W4:Y:S04]  /*1790*/  @!P0 LDG.E.CONSTANT R26, desc[UR6][R16.64] ;  /* 0x00000006101a8981 */ /* 0x000f28000c1e9900 */
[----:B------:R-:W5:Y:S01]  /*17a0*/  @!P2 LDG.E.CONSTANT R29, desc[UR6][R28.64] ;  /* 0x000000061c1da981 */ /* 0x000f62000c1e9900 */
[----:B--2---:R-:W-:Y:S01]  /*17b0*/  @!P0 FFMA R4, R25, R27, R4 ;  /* 0x0000001b19048223 */ /* 0x004fe20000000004 */
[----:B----4-:R-:W-:-:S05]  /*17c0*/  @!P0 IMAD R26, R26, R12, RZ ;  /* 0x0000000c1a1a8224 */ /* 0x010fca00078e02ff */
[----:B------:R-:W-:Y:S01]  /*17d0*/  @!P0 IADD3 R27, P3, PT, R3, R26, RZ ;  /* 0x0000001a031b8210 */ /* 0x000fe20007f7e0ff */
[----:B-----5:R-:W-:Y:S02]  /*17e0*/  @!P2 FFMA R0, R25, R29, R0 ;  /* 0x0000001d1900a223 */ /* 0x020fe40000000000 */
[----:B------:R-:W2:Y:S01]  /*17f0*/  LDG.E.CONSTANT R25, desc[UR6][R18.64] ;  /* 0x0000000612197981 */ /* 0x000ea2000c1e9900 */
[----:B------:R-:W-:Y:S02]  /*1800*/  @!P0 LEA.HI.X.SX32 R26, R26, R7, 0x1, P3 ;  /* 0x000000071a1a8211 */ /* 0x000fe400018f0eff */
[C---:B-1----:R-:W-:Y:S01]  /*1810*/  @!P0 LEA R22, P3, R27.reuse, R22, 0x2 ;  /* 0x000000161b168211 */ /* 0x042fe200078610ff */
[----:B------:R0:W4:Y:S03]  /*1820*/  LDG.E.CONSTANT R29, desc[UR6][R18.64+0x4] ;  /* 0x00000406121d7981 */ /* 0x000126000c1e9900 */
[----:B------:R-:W-:-:S02]  /*1830*/  @!P0 LEA.HI.X R23, R27, R23, R26, 0x2, P3 ;  /* 0x000000171b178211 */ /* 0x000fc400018f141a */
[----:B------:R-:W5:Y:S04]  /*1840*/  @!P2 LDG.E.CONSTANT R26, desc[UR6][R16.64+0x4] ;  /* 0x00000406101aa981 */ /* 0x000f68000c1e9900 */
[----:B------:R1:W5:Y:S01]  /*1850*/  @!P0 LDG.E.CONSTANT R27, desc[UR6][R16.64+0x4] ;  /* 0x00000406101b8981 */ /* 0x000362000c1e9900 */
[----:B---3--:R-:W-:Y:S01]  /*1860*/  @!P2 IMAD R24, R24, R12, R3 ;  /* 0x0000000c1818a224 */ /* 0x008fe200078e0203 */
[----:B0-----:R-:W0:Y:S01]  /*1870*/  @!P0 LDC.64 R18, c[0x0][0x390] ;  /* 0x0000e400ff128b82 */ /* 0x001e220000000a00 */
[----:B-1----:R-:W-:Y:S02]  /*1880*/  @!P0 MOV R16, R22 ;  /* 0x0000001600108202 */ /* 0x002fe40000000f00 */
[----:B------:R-:W-:-:S05]  /*1890*/  @!P0 MOV R17, R23 ;  /* 0x0000001700118202 */ /* 0x000fca0000000f00 */
[----:B------:R-:W1:Y:S01]  /*18a0*/  @!P2 LDC.64 R22, c[0x0][0x390] ;  /* 0x0000e400ff16ab82 */ /* 0x000e620000000a00 */
[----:B------:R-:W3:Y:S01]  /*18b0*/  @!P0 LDG.E.CONSTANT R28, desc[UR6][R16.64+0x4] ;  /* 0x00000406101c8981 */ /* 0x000ee2000c1e9900 */
[----:B-1----:R-:W-:-:S05]  /*18c0*/  @!P2 IMAD.WIDE R22, R24, 0x4, R22 ;  /* 0x000000041816a825 */ /* 0x002fca00078e0216 */
[----:B------:R1:W3:Y:S02]  /*18d0*/  @!P2 LDG.E.CONSTANT R17, desc[UR6][R22.64] ;  /* 0x000000061611a981 */ /* 0x0002e4000c1e9900 */
[----:B-1----:R-:W1:Y:S01]  /*18e0*/  @!P2 LDC.64 R22, c[0x0][0x390] ;  /* 0x0000e400ff16ab82 */ /* 0x002e620000000a00 */
[----:B--2---:R-:W-:-:S04]  /*18f0*/  IMAD.WIDE R24, R25, 0x4, R20 ;  /* 0x0000000419187825 */ /* 0x004fc800078e0214 */
[----:B----4-:R-:W-:Y:S02]  /*1900*/  IMAD.WIDE R20, R29, 0x4, R20 ;  /* 0x000000041d147825 */ /* 0x010fe400078e0214 */
[----:B------:R-:W3:Y:S02]  /*1910*/  LDG.E.CONSTANT R25, desc[UR6][R24.64] ;  /* 0x0000000618197981 */ /* 0x000ee4000c1e9900 */
[-C--:B-----5:R-:W-:Y:S02]  /*1920*/  @!P2 IMAD R29, R26, R12.reuse, R3 ;  /* 0x0000000c1a1da224 */ /* 0x0a0fe400078e0203 */
[----:B------:R-:W2:Y:S01]  /*1930*/  LDG.E.CONSTANT R21, desc[UR6][R20.64] ;  /* 0x0000000614157981 */ /* 0x000ea2000c1e9900 */
[----:B------:R-:W-:Y:S02]  /*1940*/  @!P0 IMAD R16, R27, R12, RZ ;  /* 0x0000000c1b108224 */ /* 0x000fe400078e02ff */
[----:B-1----:R-:W-:-:S03]  /*1950*/  @!P2 IMAD.WIDE R26, R29, 0x4, R22 ;  /* 0x000000041d1aa825 */ /* 0x002fc600078e0216 */
[----:B------:R-:W-:-:S03]  /*1960*/  @!P0 IADD3 R29, P3, PT, R3, R16, RZ ;  /* 0x00000010031d8210 */ /* 0x000fc60007f7e0ff */
[----:B------:R-:W2:Y:S01]  /*1970*/  @!P2 LDG.E.CONSTANT R27, desc[UR6][R26.64] ;  /* 0x000000061a1ba981 */ /* 0x000ea2000c1e9900 */
[----:B------:R-:W-:Y:S02]  /*1980*/  @!P0 LEA.HI.X.SX32 R16, R16, R7, 0x1, P3 ;  /* 0x0000000710108211 */ /* 0x000fe400018f0eff */
[----:B0-----:R-:W-:-:S04]  /*1990*/  @!P0 LEA R18, P3, R29, R18, 0x2 ;  /* 0x000000121d128211 */ /* 0x001fc800078610ff */
[----:B------:R-:W-:-:S06]  /*19a0*/  @!P0 LEA.HI.X R19, R29, R19, R16, 0x2, P3 ;  /* 0x000000131d138211 */ /* 0x000fcc00018f1410 */
[----:B------:R-:W4:Y:S01]  /*19b0*/  @!P0 LDG.E.CONSTANT R19, desc[UR6][R18.64+0x4] ;  /* 0x0000040612138981 */ /* 0x000f22000c1e9900 */
[----:B------:R-:W-:-:S05]  /*19c0*/  VIADD R13, R13, 0x4 ;  /* 0x000000040d0d7836 */ /* 0x000fca0000000000 */
[----:B------:R-:W-:Y:S02]  /*19d0*/  ISETP.NE.AND P3, PT, R13, RZ, PT ;  /* 0x000000ff0d00720c */ /* 0x000fe40003f65270 */
[----:B------:R-:W-:Y:S01]  /*19e0*/  IADD3 R11, PT, PT, R11, 0x4, RZ ;  /* 0x000000040b0b7810 */ /* 0x000fe20007ffe0ff */
[C---:B---3--:R-:W-:Y:S01]  /*19f0*/  @!P2 FFMA R0, R25.reuse, R17, R0 ;  /* 0x000000111900a223 */ /* 0x048fe20000000000 */
[----:B------:R-:W-:-:S03]  /*1a00*/  @!P0 FFMA R4, R25, R28, R4 ;  /* 0x0000001c19048223 */ /* 0x000fc60000000004 */
[C---:B--2---:R-:W-:Y:S01]  /*1a10*/  @!P2 FFMA R0, R21.reuse, R27, R0 ;  /* 0x0000001b1500a223 */ /* 0x044fe20000000000 */
[----:B----4-:R-:W-:-:S05]  /*1a20*/  @!P0 FFMA R4, R21, R19, R4 ;  /* 0x0000001315048223 */ /* 0x010fca0000000004 */
[----:B------:R-:W-:Y:S05]  /*1a30*/  @P3 BRA `(.L_x_35) ;  /* 0xfffffff800b43947 */ /* 0x000fea000383ffff */
.L_x_34:
[----:B------:R-:W-:Y:S05]  /*1a40*/  BSYNC.RECONVERGENT B1 ;  /* 0x0000000000017941 */ /* 0x000fea0003800200 */
.L_x_33:
[----:B------:R-:W-:Y:S01]  /*1a50*/  MOV R7, R4 ;  /* 0x0000000400077202 */ /* 0x000fe20000000f00 */
[----:B------:R-:W-:Y:S06]  /*1a60*/  @!P1 BRA `(.L_x_32) ;  /* 0x0000000400189947 */ /* 0x000fec0003800000 */
[----:B------:R-:W0:Y:S01]  /*1a70*/  LDC.64 R8, c[0x0][0x3a0] ;  /* 0x0000e800ff087b82 */ /* 0x000e220000000a00 */
[----:B-----5:R-:W-:Y:S01]  /*1a80*/  IMAD.IADD R5, R10, 0x1, R5 ;  /* 0x000000010a057824 */ /* 0x020fe200078e0205 */
[----:B------:R-:W-:-:S06]  /*1a90*/  ISETP.GE.AND P1, PT, R3, R12, PT ;  /* 0x0000000c0300720c */ /* 0x000fcc0003f26270 */
        /* <DEDUP_REMOVED lines=17> */
[----:B------:R-:W2:Y:S03]  /*1bb0*/  LDG.E.CONSTANT R21, desc[UR6][R20.64] ;  /* 0x0000000614157981 */ /* 0x000ea6000c1e9900 */
[----:B------:R-:W-:Y:S01]  /*1bc0*/  @!P0 LEA.HI.X R17, R13, R17, R22, 0x2, P2 ;  /* 0x000000110d118211 */ /* 0x000fe200010f1416 */
[----:B------:R-:W2:Y:S04]  /*1bd0*/  @!P1 LDG.E.CONSTANT R19, desc[UR6][R18.64] ;  /* 0x0000000612139981 */ /* 0x000ea8000c1e9900 */
[----:B------:R-:W3:Y:S01]  /*1be0*/  @!P0 LDG.E.CONSTANT R16, desc[UR6][R16.64+0x4] ;  /* 0x0000040610108981 */ /* 0x000ee2000c1e9900 */
        /* <DEDUP_REMOVED lines=36> */
[----:B----4-:R-:W-:Y:S01]  /*1e30*/  @!P1 IMAD R11, R2, R12, R3 ;  /* 0x0000000c020b9224 */ /* 0x010fe200078e0203 */
[----:B------:R0:W2:Y:S02]  /*1e40*/  LDG.E.CONSTANT R9, desc[UR6][R4.64] ;  /* 0x0000000604097981 */ /* 0x0000a4000c1e9900 */
[----:B------:R-:W-:Y:S01]  /*1e50*/  @!P0 LEA.HI.X R17, R6, R17, R20, 0x2, P2 ;  /* 0x0000001106118211 */ /* 0x000fe200010f1414 */
[----:B-1----:R-:W-:-:S06]  /*1e60*/  @!P1 IMAD.WIDE R18, R11, 0x4, R18 ;  /* 0x000000040b129825 */ /* 0x002fcc00078e0212 */
[----:B------:R-:W2:Y:S01]  /*1e70*/  @!P1 LDG.E.CONSTANT R19, desc[UR6][R18.64] ;  /* 0x0000000612139981 */ /* 0x000ea2000c1e9900 */
[----:B0-----:R-:W-:Y:S02]  /*1e80*/  @!P0 MOV R4, R16 ;  /* 0x0000001000048202 */ /* 0x001fe40000000f00 */
[----:B------:R-:W-:-:S05]  /*1e90*/  @!P0 MOV R5, R17 ;  /* 0x0000001100058202 */ /* 0x000fca0000000f00 */
[----:B------:R-:W3:Y:S01]  /*1ea0*/  @!P0 LDG.E.CONSTANT R2, desc[UR6][R4.64+0x4] ;  /* 0x0000040604028981 */ /* 0x000ee2000c1e9900 */
[C---:B--2---:R-:W-:Y:S01]  /*1eb0*/  @!P1 FFMA R0, R9.reuse, R19, R0 ;  /* 0x0000001309009223 */ /* 0x044fe20000000000 */
[----:B---3--:R-:W-:-:S07]  /*1ec0*/  @!P0 FFMA R7, R9, R2, R7 ;  /* 0x0000000209078223 */ /* 0x008fce0000000007 */
.L_x_32:
[----:B------:R-:W-:Y:S05]  /*1ed0*/  BSYNC.RECONVERGENT B0 ;  /* 0x0000000000007941 */ /* 0x000fea0003800200 */
.L_x_31:
        /* <DEDUP_REMOVED lines=9> */
[----:B------:R0:W-:Y:S02]  /*1f70*/  STG.E desc[UR6][R4.64], R0 ;  /* 0x0000000004007986 */ /* 0x0001e4000c101906 */
.L_x_37:
[----:B------:R-:W-:Y:S05]  /*1f80*/  BSYNC.RECONVERGENT B0 ;  /* 0x0000000000007941 */ /* 0x000fea0003800200 */
.L_x_36:
        /* <DEDUP_REMOVED lines=9> */
[----:B------:R-:W-:Y:S01]  /*2020*/  STG.E desc[UR6][R2.64+0x4], R7 ;  /* 0x0000040702007986 */ /* 0x000fe2000c101906 */
[----:B------:R-:W-:Y:S05]  /*2030*/  EXIT ;  /* 0x000000000000794d */ /* 0x000fea0003800000 */
.L_x_38:
        /* <DEDUP_REMOVED lines=12> */
.L_x_77:


//--------------------- .text._Z15bev_pool_kernelIffLi1ELi1EEviiPKT_S2_PKiS4_S4_S4_S4_PS0_ --------------------------
	.section	.text._Z15bev_pool_kernelIffLi1ELi1EEviiPKT_S2_PKiS4_S4_S4_S4_PS0_,"ax",@progbits
	.align	128
        .global         _Z15bev_pool_kernelIffLi1ELi1EEviiPKT_S2_PKiS4_S4_S4_S4_PS0_
        .type           _Z15bev_pool_kernelIffLi1ELi1EEviiPKT_S2_PKiS4_S4_S4_S4_PS0_,@function
        .size           _Z15bev_pool_kernelIffLi1ELi1EEviiPKT_S2_PKiS4_S4_S4_S4_PS0_,(.L_x_78 - _Z15bev_pool_kernelIffLi1ELi1EEviiPKT_S2_PKiS4_S4_S4_S4_PS0_)
        .other          _Z15bev_pool_kernelIffLi1ELi1EEviiPKT_S2_PKiS4_S4_S4_S4_PS0_,@"STO_CUDA_ENTRY STV_DEFAULT"
_Z15bev_pool_kernelIffLi1ELi1EEviiPKT_S2_PKiS4_S4_S4_S4_PS0_:
.text._Z15bev_pool_kernelIffLi1ELi1EEviiPKT_S2_PKiS4_S4_S4_S4_PS0_:
[----:B------:R-:W-:Y:S01]  /*0000*/  LDC R1, c[0x0][0x37c] ;  /* 0x0000df00ff017b82 */ /* 0x000fe20000000800 */
[----:B------:R-:W0:Y:S07]  /*0010*/  S2R R2, SR_TID.Y ;  /* 0x0000000000027919 */ /* 0x000e2e0000002200 */
[----:B------:R-:W1:Y:S01]  /*0020*/  LDC R0, c[0x0][0x360] ;  /* 0x0000d800ff007b82 */ /* 0x000e620000000800 */
[----:B------:R-:W2:Y:S01]  /*0030*/  LDCU UR6, c[0x0][0x384] ;  /* 0x00007080ff0677ac */ /* 0x000ea20008000800 */
[----:B------:R-:W1:Y:S06]  /*0040*/  S2R R5, SR_TID.X ;  /* 0x0000000000057919 */ /* 0x000e6c0000002100 */
[----:B------:R-:W0:Y:S08]  /*0050*/  S2UR UR5, SR_CTAID.Y ;  /* 0x00000000000579c3 */ /* 0x000e300000002600 */
[----:B------:R-:W0:Y:S08]  /*0060*/  LDC R3, c[0x0][0x364] ;  /* 0x0000d900ff037b82 */ /* 0x000e300000000800 */
[----:B------:R-:W1:Y:S01]  /*0070*/  S2UR UR4, SR_CTAID.X ;  /* 0x00000000000479c3 */ /* 0x000e620000002500 */
[----:B0-----:R-:W-:-:S05]  /*0080*/  IMAD R3, R3, UR5, R2 ;  /* 0x0000000503037c24 */ /* 0x001fca000f8e0202 */
[----:B--2---:R-:W-:Y:S01]  /*0090*/  ISETP.GE.AND P0, PT, R3, UR6, PT ;  /* 0x0000000603007c0c */ /* 0x004fe2000bf06270 */
[----:B-1----:R-:W-:-:S12]  /*00a0*/  IMAD R0, R0, UR4, R5 ;  /* 0x0000000400007c24 */ /* 0x002fd8000f8e0205 */
[----:B------:R-:W-:Y:S05]  /*00b0*/  @P0 EXIT ;  /* 0x000000000000094d */ /* 0x000fea0003800000 */
[----:B------:R-:W0:Y:S01]  /*00c0*/  LDC.64 R6, c[0x0][0x3b8] ;  /* 0x0000ee00ff067b82 */ /* 0x000e220000000a00 */
[----:B------:R-:W1:Y:S01]  /*00d0*/  LDCU.64 UR4, c[0x0][0x358] ;  /* 0x00006b00ff0477ac */ /* 0x000e620008000a00 */
[----:B------:R-:W2:Y:S06]  /*00e0*/  LDCU UR7, c[0x0][0x380] ;  /* 0x00007000ff0777ac */ /* 0x000eac0008000800 */
[----:B------:R-:W3:Y:S01]  /*00f0*/  LDC.64 R4, c[0x0][0x3b0] ;  /* 0x0000ec00ff047b82 */ /* 0x000ee20000000a00 */
[----:B------:R-:W4:Y:S01]  /*0100*/  LDCU.64 UR8, c[0x0][0x388] ;  /* 0x00007100ff0877ac */ /* 0x000f220008000a00 */
[----:B0-----:R-:W-:-:S05]  /*0110*/  IMAD.WIDE.U32 R6, R3, 0x4, R6 ;  /* 0x0000000403067825 */ /* 0x001fca00078e0006 */
[----:B-1----:R-:W2:Y:S01]  /*0120*/  LDG.E.CONSTANT R2, desc[UR4][R6.64] ;  /* 0x0000000406027981 */ /* 0x002ea2000c1e9900 */
[----:B---3--:R-:W-:-:S05]  /*0130*/  IMAD.WIDE.U32 R4, R3, 0x4, R4 ;  /* 0x0000000403047825 */ /* 0x008fca00078e0004 */
[----:B------:R0:W5:Y:S01]  /*0140*/  LDG.E.CONSTANT R3, desc[UR4][R4.64] ;  /* 0x0000000404037981 */ /* 0x000162000c1e9900 */
[----:B------:R-:W-:Y:S01]  /*0150*/  BSSY.RECONVERGENT B0, `(.L_x_39) ;  /* 0x00000eb000007945 */ /* 0x000fe20003800200 */
[----:B------:R-:W-:Y:S01]  /*0160*/  HFMA2 R24, -RZ, RZ, 0, 0 ;  /* 0x00000000ff187431 */ /* 0x000fe200000001ff */
[----:B--2---:R-:W-:-:S13]  /*0170*/  ISETP.GE.AND P0, PT, R2, 0x1, PT ;  /* 0x000000010200780c */ /* 0x004fda0003f06270 */
[----:B0---4-:R-:W-:Y:S05]  /*0180*/  @!P0 BRA `(.L_x_40) ;  /* 0x0000000c009c8947 */ /* 0x011fea0003800000 */
[C---:B------:R-:W-:Y:S01]  /*0190*/  ISETP.GE.U32.AND P0, PT, R2.reuse, 0x8, PT ;  /* 0x000000080200780c */ /* 0x040fe20003f06070 */
[----:B------:R-:W-:Y:S01]  /*01a0*/  BSSY.RECONVERGENT B1, `(.L_x_41) ;  /* 0x000006a000017945 */ /* 0x000fe20003800200 */
[----:B------:R-:W-:Y:S02]  /*01b0*/  LOP3.LUT R4, R2, 0x7, RZ, 0xc0, !PT ;  /* 0x0000000702047812 */ /* 0x000fe400078ec0ff */
[----:B------:R-:W-:Y:S02]  /*01c0*/  MOV R24, RZ ;  /* 0x000000ff00187202 */ /* 0x000fe40000000f00 */
[----:B------:R-:W-:-:S07]  /*01d0*/  MOV R6, RZ ;  /* 0x000000ff00067202 */ /* 0x000fce0000000f00 */
[----:B------:R-:W-:Y:S05]  /*01e0*/  @!P0 BRA `(.L_x_42) ;  /* 0x0000000400948947 */ /* 0x000fea0003800000 */
[----:B------:R-:W0:Y:S01]  /*01f0*/  LDC.64 R16, c[0x0][0x3a0] ;  /* 0x0000e800ff107b82 */ /* 0x000e220000000a00 */
[----:B------:R-:W1:Y:S01]  /*0200*/  LDCU UR6, c[0x0][0x380] ;  /* 0x00007000ff0677ac */ /* 0x000e620008000800 */
[----:B------:R-:W-:Y:S02]  /*0210*/  LOP3.LUT R6, R2, 0x7ffffff8, RZ, 0xc0, !PT ;  /* 0x7ffffff802067812 */ /* 0x000fe400078ec0ff */
[----:B------:R-:W-:Y:S02]  /*0220*/  MOV R24, RZ ;  /* 0x000000ff00187202 */ /* 0x000fe40000000f00 */
[----:B-----5:R-:W-:Y:S02]  /*0230*/  MOV R5, R3 ;  /* 0x0000000300057202 */ /* 0x020fe40000000f00 */
[----:B------:R-:W2:Y:S01]  /*0240*/  LDC.64 R10, c[0x0][0x390] ;  /* 0x0000e400ff0a7b82 */ /* 0x000ea20000000a00 */
[----:B------:R-:W-:-:S07]  /*0250*/  IADD3 R7, PT, PT, -R6, RZ, RZ ;  /* 0x000000ff06077210 */ /* 0x000fce0007ffe1ff */
[----:B------:R-:W3:Y:S01]  /*0260*/  LDC.64 R12, c[0x0][0x388] ;  /* 0x0000e200ff0c7b82 */ /* 0x000ee20000000a00 */
[----:B-1----:R-:W-:-:S07]  /*0270*/  ISETP.GE.AND P0, PT, R0, UR6, PT ;  /* 0x0000000600007c0c */ /* 0x002fce000bf06270 */
[----:B------:R-:W1:Y:S01]  /*0280*/  LDC.64 R14, c[0x0][0x398] ;  /* 0x0000e600ff0e7b82 */ /* 0x000e620000000a00 */
[----:B0-----:R-:W-:-:S04]  /*0290*/  IADD3 R16, P1, PT, R16, 0x10, RZ ;  /* 0x0000001010107810 */ /* 0x001fc80007f3e0ff */
[----:B------:R-:W-:-:S09]  /*02a0*/  IADD3.X R17, PT, PT, RZ, R17, RZ, P1, !PT ;  /* 0x00000011ff117210 */ /* 0x000fd20000ffe4ff */
.L_x_53:
[----:B------:R-:W-:Y:S01]  /*02b0*/  IADD3 R7, PT, PT, R7, 0x8, RZ ;  /* 0x0000000807077810 */ /* 0x000fe20007ffe0ff */
[----:B------:R-:W-:Y:S01]  /*02c0*/  BSSY.RECONVERGENT B2, `(.L_x_43) ;  /* 0x0000015000027945 */ /* 0x000fe20003800200 */
[----:B-1----:R-:W-:Y:S02]  /*02d0*/  IMAD.WIDE R18, R5, 0x4, R14 ;  /* 0x0000000405127825 */ /* 0x002fe400078e020e */
[----:B------:R-:W-:Y:S02]  /*02e0*/  ISETP.NE.AND P2, PT, R7, RZ, PT ;  /* 0x000000ff0700720c */ /* 0x000fe40003f45270 */
[----:B------:R-:W-:Y:S01]  /*02f0*/  IMAD.WIDE R8, R5, 0x4, R16 ;  /* 0x0000000405087825 */ /* 0x000fe200078e0210 */
[----:B------:R-:W-:Y:S10]  /*0300*/  @P0 BRA `(.L_x_44) ;  /* 0x0000000000400947 */ /* 0x000ff40003800000 */
[----:B------:R-:W4:Y:S04]  /*0310*/  LDG.E.CONSTANT R25, desc[UR4][R8.64+-0x10] ;  /* 0xfffff00408197981 */ /* 0x000f28000c1e9900 */
[----:B------:R-:W3:Y:S04]  /*0320*/  LDG.E.CONSTANT R29, desc[UR4][R18.64] ;  /* 0x00000004121d7981 */ /* 0x000ee8000c1e9900 */
[----:B------:R-:W5:Y:S04]  /*0330*/  LDG.E.CONSTANT R21, desc[UR4][R8.64+-0xc] ;  /* 0xfffff40408157981 */ /* 0x000f68000c1e9900 */
[----:B------:R-:W5:Y:S01]  /*0340*/  LDG.E.CONSTANT R23, desc[UR4][R18.64+0x4] ;  /* 0x0000040412177981 */ /* 0x000f62000c1e9900 */
[----:B----4-:R-:W-:-:S02]  /*0350*/  IMAD R25, R25, UR7, R0 ;  /* 0x0000000719197c24 */ /* 0x010fc4000f8e0200 */
[----:B---3--:R-:W-:-:S04]  /*0360*/  IMAD.WIDE R28, R29, 0x4, R12 ;  /* 0x000000041d1c7825 */ /* 0x008fc800078e020c */
[----:B--2---:R-:W-:Y:S02]  /*0370*/  IMAD.WIDE R26, R25, 0x4, R10 ;  /* 0x00000004191a7825 */ /* 0x004fe400078e020a */
[----:B------:R-:W2:Y:S02]  /*0380*/  LDG.E.CONSTANT R29, desc[UR4][R28.64] ;  /* 0x000000041c1d7981 */ /* 0x000ea4000c1e9900 */
[----:B-----5:R-:W-:Y:S02]  /*0390*/  IMAD R21, R21, UR7, R0 ;  /* 0x0000000715157c24 */ /* 0x020fe4000f8e0200 */
[----:B------:R-:W-:Y:S01]  /*03a0*/  IMAD.WIDE R22, R23, 0x4, R12 ;  /* 0x0000000417167825 */ /* 0x000fe200078e020c */
[----:B------:R-:W2:Y:S03]  /*03b0*/  LDG.E.CONSTANT R26, desc[UR4][R26.64] ;  /* 0x000000041a1a7981 */ /* 0x000ea6000c1e9900 */
[----:B------:R-:W-:-:S02]  /*03c0*/  IMAD.WIDE R20, R21, 0x4, R10 ;  /* 0x0000000415147825 */ /* 0x000fc400078e020a */
[----:B------:R-:W3:Y:S04]  /*03d0*/  LDG.E.CONSTANT R23, desc[UR4][R22.64] ;  /* 0x0000000416177981 */ /* 0x000ee8000c1e9900 */
[----:B------:R-:W3:Y:S01]  /*03e0*/  LDG.E.CONSTANT R20, desc[UR4][R20.64] ;  /* 0x0000000414147981 */ /* 0x000ee2000c1e9900 */
[----:B--2---:R-:W-:-:S04]  /*03f0*/  FFMA R24, R29, R26, R24 ;  /* 0x0000001a1d187223 */ /* 0x004fc80000000018 */
[----:B---3--:R-:W-:-:S07]  /*0400*/  FFMA R24, R23, R20, R24 ;  /* 0x0000001417187223 */ /* 0x008fce0000000018 */
.L_x_44:
[----:B------:R-:W-:Y:S05]  /*0410*/  BSYNC.RECONVERGENT B2 ;  /* 0x0000000000027941 */ /* 0x000fea0003800200 */
.L_x_43:
[----:B------:R-:W-:Y:S04]  /*0420*/  BSSY.RECONVERGENT B2, `(.L_x_45) ;  /* 0x0000032000027945 */ /* 0x000fe80003800200 */
[----:B------:R-:W-:Y:S04]  /*0430*/  BSSY.RELIABLE B3, `(.L_x_46) ;  /* 0x0000028000037945 */ /* 0x000fe80003800100 */
[----:B------:R-:W-:Y:S05]  /*0440*/  @P0 BRA `(.L_x_47) ;  /* 0x0000000000440947 */ /* 0x000fea0003800000 */
[----:B------:R-:W4:Y:S04]  /*0450*/  LDG.E.CONSTANT R21, desc[UR4][R8.64+-0x8] ;  /* 0xfffff80408157981 */ /* 0x000f28000c1e9900 */
[----:B------:R-:W3:Y:S01]  /*0460*/  LDG.E.CONSTANT R23, desc[UR4][R18.64+0x8] ;  /* 0x0000080412177981 */ /* 0x000ee2000c1e9900 */
[----:B----4-:R-:W-:Y:S02]  /*0470*/  IMAD R21, R21, UR7, R0 ;  /* 0x0000000715157c24 */ /* 0x010fe4000f8e0200 */
[----:B---3--:R-:W-:-:S04]  /*0480*/  IMAD.WIDE R22, R23, 0x4, R12 ;  /* 0x0000000417167825 */ /* 0x008fc800078e020c */
[----:B--2---:R-:W-:Y:S02]  /*0490*/  IMAD.WIDE R20, R21, 0x4, R10 ;  /* 0x0000000415147825 */ /* 0x004fe400078e020a */
[----:B------:R-:W2:Y:S04]  /*04a0*/  LDG.E.CONSTANT R23, desc[UR4][R22.64] ;  /* 0x0000000416177981 */ /* 0x000ea8000c1e9900 */
[----:B------:R-:W2:Y:S02]  /*04b0*/  LDG.E.CONSTANT R20, desc[UR4][R20.64] ;  /* 0x0000000414147981 */ /* 0x000ea4000c1e9900 */
[----:B--2---:R-:W-:Y:S01]  /*04c0*/  FFMA R24, R23, R20, R24 ;  /* 0x0000001417187223 */ /* 0x004fe20000000018 */
[----:B------:R-:W-:Y:S06]  /*04d0*/  @P0 BRA `(.L_x_48) ;  /* 0x0000000000440947 */ /* 0x000fec0003800000 */
[----:B------:R-:W2:Y:S04]  /*04e0*/  LDG.E.CONSTANT R21, desc[UR4][R8.64+-0x4] ;  /* 0xfffffc0408157981 */ /* 0x000ea8000c1e9900 */
[----:B------:R-:W3:Y:S01]  /*04f0*/  LDG.E.CONSTANT R23, desc[UR4][R18.64+0xc] ;  /* 0x00000c0412177981 */ /* 0x000ee2000c1e9900 */
[----:B--2---:R-:W-:Y:S02]  /*0500*/  IMAD R21, R21, UR7, R0 ;  /* 0x0000000715157c24 */ /* 0x004fe4000f8e0200 */
[----:B---3--:R-:W-:-:S04]  /*0510*/  IMAD.WIDE R22, R23, 0x4, R12 ;  /* 0x0000000417167825 */ /* 0x008fc800078e020c */
[----:B------:R-:W-:Y:S02]  /*0520*/  IMAD.WIDE R20, R21, 0x4, R10 ;  /* 0x0000000415147825 */ /* 0x000fe400078e020a */
[----:B------:R-:W2:Y:S04]  /*0530*/  LDG.E.CONSTANT R23, desc[UR4][R22.64] ;  /* 0x0000000416177981 */ /* 0x000ea8000c1e9900 */
[----:B------:R-:W2:Y:S02]  /*0540*/  LDG.E.CONSTANT R20, desc[UR4][R20.64] ;  /* 0x0000000414147981 */ /* 0x000ea4000c1e9900 */
[----:B--2---:R-:W-:-:S07]  /*0550*/  FFMA R24, R23, R20, R24 ;  /* 0x0000001417187223 */ /* 0x004fce0000000018 */
.L_x_47:
        /* <DEDUP_REMOVED lines=8> */
[----:B--2---:R-:W-:-:S07]  /*05e0*/  FFMA R24, R23, R20, R24 ;  /* 0x0000001417187223 */ /* 0x004fce0000000018 */
.L_x_48:
[----:B------:R-:W-:Y:S05]  /*05f0*/  @P0 BREAK.RELIABLE B3 ;  /* 0x0000000000030942 */ /* 0x000fea0003800100 */
[----:B------:R-:W-:Y:S05]  /*0600*/  @P0 BRA `(.L_x_50) ;  /* 0x00000000004c0947 */ /* 0x000fea0003800000 */
        /* <DEDUP_REMOVED lines=8> */
.L_x_49:
[----:B------:R-:W-:Y:S05]  /*0690*/  @P0 BREAK.RELIABLE B3 ;  /* 0x0000000000030942 */ /* 0x000fea0003800100 */
[----:B------:R-:W-:Y:S05]  /*06a0*/  @P0 BRA `(.L_x_50) ;  /* 0x0000000000240947 */ /* 0x000fea0003800000 */
[----:B------:R-:W-:Y:S05]  /*06b0*/  BSYNC.RELIABLE B3 ;  /* 0x0000000000037941 */ /* 0x000fea0003800100 */
.L_x_46:
        /* <DEDUP_REMOVED lines=8> */
.L_x_50:
[----:B------:R-:W-:Y:S05]  /*0740*/  BSYNC.RECONVERGENT B2 ;  /* 0x0000000000027941 */ /* 0x000fea0003800200 */
.L_x_45:
[----:B------:R-:W-:Y:S04]  /*0750*/  BSSY.RECONVERGENT B2, `(.L_x_51) ;  /* 0x000000c000027945 */ /* 0x000fe80003800200 */
[----:B------:R-:W-:Y:S05]  /*0760*/  @P0 BRA `(.L_x_52) ;  /* 0x0000000000280947 */ /* 0x000fea0003800000 */
[----:B------:R-:W4:Y:S04]  /*0770*/  LDG.E.CONSTANT R18, desc[UR4][R18.64+0x1c] ;  /* 0x00001c0412127981 */ /* 0x000f28000c1e9900 */
[----:B------:R-:W5:Y:S01]  /*0780*/  LDG.E.CONSTANT R9, desc[UR4][R8.64+0xc] ;  /* 0x00000c0408097981 */ /* 0x000f62000c1e9900 */
[----:B----4-:R-:W-:Y:S02]  /*0790*/  SHF.R.S32.HI R21, RZ, 0x1f, R18 ;  /* 0x0000001fff157819 */ /* 0x010fe40000011412 */
[----:B------:R-:W-:Y:S01]  /*07a0*/  LEA R20, P1, R18, UR8, 0x2 ;  /* 0x0000000812147c11 */ /* 0x000fe2000f8210ff */
[----:B-----5:R-:W-:-:S03]  /*07b0*/  IMAD R23, R9, UR7, R0 ;  /* 0x0000000709177c24 */ /* 0x020fc6000f8e0200 */
[----:B------:R-:W-:Y:S01]  /*07c0*/  LEA.HI.X R21, R18, UR9, R21, 0x2, P1 ;  /* 0x0000000912157c11 */ /* 0x000fe200088f1415 */
[----:B--2---:R-:W-:-:S05]  /*07d0*/  IMAD.WIDE R22, R23, 0x4, R10 ;  /* 0x0000000417167825 */ /* 0x004fca00078e020a */
[----:B------:R-:W2:Y:S04]  /*07e0*/  LDG.E.CONSTANT R21, desc[UR4][R20.64] ;  /* 0x0000000414157981 */ /* 0x000ea8000c1e9900 */
[----:B------:R-:W2:Y:S02]  /*07f0*/  LDG.E.CONSTANT R22, desc[UR4][R22.64] ;  /* 0x0000000416167981 */ /* 0x000ea4000c1e9900 */
[----:B--2---:R-:W-:-:S07]  /*0800*/  FFMA R24, R21, R22, R24 ;  /* 0x0000001615187223 */ /* 0x004fce0000000018 */
.L_x_52:
[----:B------:R-:W-:Y:S05]  /*0810*/  BSYNC.RECONVERGENT B2 ;  /* 0x0000000000027941 */ /* 0x000fea0003800200 */
.L_x_51:
[----:B------:R-:W-:Y:S01]  /*0820*/  IADD3 R5, PT, PT, R5, 0x8, RZ ;  /* 0x0000000805057810 */ /* 0x000fe20007ffe0ff */
[----:B------:R-:W-:Y:S06]  /*0830*/  @P2 BRA `(.L_x_53) ;  /* 0xfffffff8009c2947 */ /* 0x000fec000383ffff */
.L_x_42:
[----:B------:R-:W-:Y:S05]  /*0840*/  BSYNC.RECONVERGENT B1 ;  /* 0x0000000000017941 */ /* 0x000fea0003800200 */
.L_x_41:
[----:B------:R-:W-:-:S13]  /*0850*/  ISETP.NE.AND P0, PT, R4, RZ, PT ;  /* 0x000000ff0400720c */ /* 0x000fda0003f05270 */
[----:B------:R-:W-:Y:S05]  /*0860*/  @!P0 BRA `(.L_x_40) ;  /* 0x0000000400e48947 */ /* 0x000fea0003800000 */
[----:B------:R-:W-:Y:S01]  /*0870*/  ISETP.GE.U32.AND P0, PT, R4, 0x4, PT ;  /* 0x000000040400780c */ /* 0x000fe20003f06070 */
[----:B------:R-:W-:Y:S01]  /*0880*/  BSSY.RECONVERGENT B1, `(.L_x_54) ;  /* 0x000003e000017945 */ /* 0x000fe20003800200 */
[----:B------:R-:W-:-:S11]  /*0890*/  LOP3.LUT R18, R2, 0x3, RZ, 0xc0, !PT ;  /* 0x0000000302127812 */ /* 0x000fd600078ec0ff */
[----:B------:R-:W-:Y:S05]  /*08a0*/  @!P0 BRA `(.L_x_55) ;  /* 0x0000000000ec8947 */ /* 0x000fea0003800000 */
[----:B------:R-:W0:Y:S01]  /*08b0*/  LDC R7, c[0x0][0x380] ;  /* 0x0000e000ff077b82 */ /* 0x000e220000000800 */
[----:B--2--5:R-:W-:Y:S01]  /*08c0*/  IADD3 R11, PT, PT, R3, R6, RZ ;  /* 0x00000006030b7210 */ /* 0x024fe20007ffe0ff */
[----:B------:R-:W-:Y:S06]  /*08d0*/  BSSY.RECONVERGENT B2, `(.L_x_56) ;  /* 0x000001b000027945 */ /* 0x000fec0003800200 */
[----:B------:R-:W1:Y:S08]  /*08e0*/  LDC.64 R8, c[0x0][0x398] ;  /* 0x0000e600ff087b82 */ /* 0x000e700000000a00 */
[----:B------:R-:W2:Y:S01]  /*08f0*/  LDC.64 R4, c[0x0][0x3a0] ;  /* 0x0000e800ff047b82 */ /* 0x000ea20000000a00 */
[----:B0-----:R-:W-:Y:S01]  /*0900*/  ISETP.GE.AND P0, PT, R0, R7, PT ;  /* 0x000000070000720c */ /* 0x001fe20003f06270 */
[----:B-1----:R-:W-:-:S04]  /*0910*/  IMAD.WIDE R8, R11, 0x4, R8 ;  /* 0x000000040b087825 */ /* 0x002fc800078e0208 */
[----:B--2---:R-:W-:-:S08]  /*0920*/  IMAD.WIDE R4, R11, 0x4, R4 ;  /* 0x000000040b047825 */ /* 0x004fd000078e0204 */
[----:B------:R-:W-:Y:S05]  /*0930*/  @P0 BRA `(.L_x_57) ;  /* 0x0000000000500947 */ /* 0x000fea0003800000 */
[----:B------:R-:W2:Y:S01]  /*0940*/  LDG.E.CONSTANT R20, desc[UR4][R4.64] ;  /* 0x0000000404147981 */ /* 0x000ea2000c1e9900 */
[----:B------:R-:W0:Y:S03]  /*0950*/  LDC.64 R16, c[0x0][0x390] ;  /* 0x0000e400ff107b82 */ /* 0x000e260000000a00 */
[----:B------:R-:W4:Y:S04]  /*0960*/  LDG.E.CONSTANT R22, desc[UR4][R4.64+0x4] ;  /* 0x0000040404167981 */ /* 0x000f28000c1e9900 */
[----:B------:R-:W5:Y:S01]  /*0970*/  LDG.E.CONSTANT R21, desc[UR4][R8.64] ;  /* 0x0000000408157981 */ /* 0x000f62000c1e9900 */
[----:B------:R-:W5:Y:S03]  /*0980*/  LDC.64 R14, c[0x0][0x388] ;  /* 0x0000e200ff0e7b82 */ /* 0x000f660000000a00 */
[----:B------:R-:W5:Y:S05]  /*0990*/  LDG.E.CONSTANT R19, desc[UR4][R8.64+0x4] ;  /* 0x0000040408137981 */ /* 0x000f6a000c1e9900 */
[----:B---3--:R-:W1:Y:S08]  /*09a0*/  LDC.64 R12, c[0x0][0x390] ;  /* 0x0000e400ff0c7b82 */ /* 0x008e700000000a00 */
[----:B------:R-:W3:Y:S01]  /*09b0*/  LDC.64 R10, c[0x0][0x388] ;  /* 0x0000e200ff0a7b82 */ /* 0x000ee20000000a00 */
[----:B--2---:R-:W-:-:S04]  /*09c0*/  IMAD R23, R20, R7, R0 ;  /* 0x0000000714177224 */ /* 0x004fc800078e0200 */
[----:B0-----:R-:W-:-:S04]  /*09d0*/  IMAD.WIDE R16, R23, 0x4, R16 ;  /* 0x0000000417107825 */ /* 0x001fc800078e0210 */
[----:B----4-:R-:W-:Y:S02]  /*09e0*/  IMAD R23, R22, R7, R0 ;  /* 0x0000000716177224 */ /* 0x010fe400078e0200 */
[----:B-----5:R-:W-:Y:S01]  /*09f0*/  IMAD.WIDE R14, R21, 0x4, R14 ;  /* 0x00000004150e7825 */ /* 0x020fe200078e020e */
[----:B------:R-:W2:Y:S03]  /*0a00*/  LDG.E.CONSTANT R16, desc[UR4][R16.64] ;  /* 0x0000000410107981 */ /* 0x000ea6000c1e9900 */
[----:B-1----:R-:W-:Y:S02]  /*0a10*/  IMAD.WIDE R12, R23, 0x4, R12 ;  /* 0x00000004170c7825 */ /* 0x002fe400078e020c */
[----:B------:R-:W2:Y:S02]  /*0a20*/  LDG.E.CONSTANT R15, desc[UR4][R14.64] ;  /* 0x000000040e0f7981 */ /* 0x000ea4000c1e9900 */
[----:B---3--:R-:W-:-:S02]  /*0a30*/  IMAD.WIDE R10, R19, 0x4, R10 ;  /* 0x00000004130a7825 */ /* 0x008fc400078e020a */
[----:B------:R-:W3:Y:S04]  /*0a40*/  LDG.E.CONSTANT R12, desc[UR4][R12.64] ;  /* 0x000000040c0c7981 */ /* 0x000ee8000c1e9900 */
[----:B------:R-:W3:Y:S01]  /*0a50*/  LDG.E.CONSTANT R11, desc[UR4][R10.64] ;  /* 0x000000040a0b7981 */ /* 0x000ee2000c1e9900 */
[----:B--2---:R-:W-:-:S04]  /*0a60*/  FFMA R24, R15, R16, R24 ;  /* 0x000000100f187223 */ /* 0x004fc80000000018 */
[----:B---3--:R-:W-:-:S07]  /*0a70*/  FFMA R24, R11, R12, R24 ;  /* 0x0000000c0b187223 */ /* 0x008fce0000000018 */
.L_x_57:
[----:B------:R-:W-:Y:S05]  /*0a80*/  BSYNC.RECONVERGENT B2 ;  /* 0x0000000000027941 */ /* 0x000fea0003800200 */
.L_x_56:
[----:B------:R-:W-:Y:S04]  /*0a90*/  BSSY.RECONVERGENT B2, `(.L_x_58) ;  /* 0x000000c000027945 */ /* 0x000fe80003800200 */
[----:B------:R-:W-:Y:S05]  /*0aa0*/  @P0 BRA `(.L_x_59) ;  /* 0x0000000000280947 */ /* 0x000fea0003800000 */
[----:B------:R-:W2:Y:S01]  /*0ab0*/  LDG.E.CONSTANT R14, desc[UR4][R4.64+0x8] ;  /* 0x00000804040e7981 */ /* 0x000ea2000c1e9900 */
[----:B---3--:R-:W0:Y:S03]  /*0ac0*/  LDC.64 R12, c[0x0][0x388] ;  /* 0x0000e200ff0c7b82 */ /* 0x008e260000000a00 */
[----:B------:R-:W0:Y:S05]  /*0ad0*/  LDG.E.CONSTANT R15, desc[UR4][R8.64+0x8] ;  /* 0x00000804080f7981 */ /* 0x000e2a000c1e9900 */
[----:B------:R-:W1:Y:S01]  /*0ae0*/  LDC.64 R10, c[0x0][0x390] ;  /* 0x0000e400ff0a7b82 */ /* 0x000e620000000a00 */
[----:B--2---:R-:W-:-:S02]  /*0af0*/  IMAD R17, R14, R7, R0 ;  /* 0x000000070e117224 */ /* 0x004fc400078e0200 */
[----:B0-----:R-:W-:-:S04]  /*0b00*/  IMAD.WIDE R12, R15, 0x4, R12 ;  /* 0x000000040f0c7825 */ /* 0x001fc800078e020c */
[----:B-1----:R-:W-:Y:S02]  /*0b10*/  IMAD.WIDE R10, R17, 0x4, R10 ;  /* 0x00000004110a7825 */ /* 0x002fe400078e020a */
[----:B------:R-:W2:Y:S04]  /*0b20*/  LDG.E.CONSTANT R13, desc[UR4][R12.64] ;  /* 0x000000040c0d7981 */ /* 0x000ea8000c1e9900 */
[----:B------:R-:W2:Y:S02]  /*0b30*/  LDG.E.CONSTANT R10, desc[UR4][R10.64] ;  /* 0x000000040a0a7981 */ /* 0x000ea4000c1e9900 */
[----:B--2---:R-:W-:-:S07]  /*0b40*/  FFMA R24, R13, R10, R24 ;  /* 0x0000000a0d187223 */ /* 0x004fce0000000018 */
.L_x_59:
[----:B------:R-:W-:Y:S05]  /*0b50*/  BSYNC.RECONVERGENT B2 ;  /* 0x0000000000027941 */ /* 0x000fea0003800200 */
.L_x_58:
[----:B------:R-:W-:Y:S04]  /*0b60*/  BSSY.RECONVERGENT B2, `(.L_x_60) ;  /* 0x000000e000027945 */ /* 0x000fe80003800200 */
[----:B------:R-:W-:Y:S05]  /*0b70*/  @P0 BRA `(.L_x_61) ;  /* 0x0000000000300947 */ /* 0x000fea0003800000 */
[----:B------:R-:W2:Y:S01]  /*0b80*/  LDG.E.CONSTANT R4, desc[UR4][R4.64+0xc] ;  /* 0x00000c0404047981 */ /* 0x000ea2000c1e9900 */
[----:B------:R-:W0:Y:S01]  /*0b90*/  LDC.64 R10, c[0x0][0x390] ;  /* 0x0000e400ff0a7b82 */ /* 0x000e220000000a00 */
[----:B------:R-:W1:Y:S02]  /*0ba0*/  LDCU.64 UR10, c[0x0][0x388] ;  /* 0x00007100ff0a77ac */ /* 0x000e640008000a00 */
[----:B------:R-:W3:Y:S01]  /*0bb0*/  LDG.E.CONSTANT R8, desc[UR4][R8.64+0xc] ;  /* 0x00000c0408087981 */ /* 0x000ee2000c1e9900 */
[----:B--2---:R-:W-:Y:S01]  /*0bc0*/  IMAD R7, R4, R7, R0 ;  /* 0x0000000704077224 */ /* 0x004fe200078e0200 */
[----:B---3--:R-:W-:-:S03]  /*0bd0*/  SHF.R.S32.HI R13, RZ, 0x1f, R8 ;  /* 0x0000001fff0d7819 */ /* 0x008fc60000011408 */
[----:B0-----:R-:W-:Y:S01]  /*0be0*/  IMAD.WIDE R10, R7, 0x4, R10 ;  /* 0x00000004070a7825 */ /* 0x001fe200078e020a */
[----:B-1----:R-:W-:-:S04]  /*0bf0*/  LEA R12, P0, R8, UR10, 0x2 ;  /* 0x0000000a080c7c11 */ /* 0x002fc8000f8010ff */
[----:B------:R-:W-:Y:S01]  /*0c00*/  LEA.HI.X R13, R8, UR11, R13, 0x2, P0 ;  /* 0x0000000b080d7c11 */ /* 0x000fe200080f140d */
[----:B------:R-:W2:Y:S05]  /*0c10*/  LDG.E.CONSTANT R10, desc[UR4][R10.64] ;  /* 0x000000040a0a7981 */ /* 0x000eaa000c1e9900 */
[----:B------:R-:W2:Y:S02]  /*0c20*/  LDG.E.CONSTANT R13, desc[UR4][R12.64] ;  /* 0x000000040c0d7981 */ /* 0x000ea4000c1e9900 */
[----:B--2---:R-:W-:-:S07]  /*0c30*/  FFMA R24, R13, R10, R24 ;  /* 0x0000000a0d187223 */ /* 0x004fce0000000018 */
.L_x_61:
[----:B------:R-:W-:Y:S05]  /*0c40*/  BSYNC.RECONVERGENT B2 ;  /* 0x0000000000027941 */ /* 0x000fea0003800200 */
.L_x_60:
[----:B------:R-:W-:-:S07]  /*0c50*/  IADD3 R6, PT, PT, R6, 0x4, RZ ;  /* 0x0000000406067810 */ /* 0x000fce0007ffe0ff */
.L_x_55:
[----:B------:R-:W-:Y:S05]  /*0c60*/  BSYNC.RECONVERGENT B1 ;  /* 0x0000000000017941 */ /* 0x000fea0003800200 */
.L_x_54:
[----:B------:R-:W-:-:S13]  /*0c70*/  ISETP.NE.AND P0, PT, R18, RZ, PT ;  /* 0x000000ff1200720c */ /* 0x000fda0003f05270 */
[----:B------:R-:W-:Y:S05]  /*0c80*/  @!P0 BRA `(.L_x_40) ;  /* 0x0000000000dc8947 */ /* 0x000fea0003800000 */
[----:B------:R-:W-:Y:S01]  /*0c90*/  ISETP.NE.AND P1, PT, R18, 0x1, PT ;  /* 0x000000011200780c */ /* 0x000fe20003f25270 */
[----:B------:R-:W-:Y:S01]  /*0ca0*/  BSSY.RECONVERGENT B1, `(.L_x_62) ;  /* 0x0000022000017945 */ /* 0x000fe20003800200 */
[----:B------:R-:W-:-:S04]  /*0cb0*/  LOP3.LUT R2, R2, 0x1, RZ, 0xc0, !PT ;  /* 0x0000000102027812 */ /* 0x000fc800078ec0ff */
[----:B------:R-:W-:-:S07]  /*0cc0*/  ISETP.NE.U32.AND P0, PT, R2, 0x1, PT ;  /* 0x000000010200780c */ /* 0x000fce0003f05070 */
[----:B------:R-:W-:Y:S06]  /*0cd0*/  @!P1 BRA `(.L_x_63) ;  /* 0x0000000000789947 */ /* 0x000fec0003800000 */
[----:B------:R-:W0:Y:S01]  /*0ce0*/  LDCU UR6, c[0x0][0x380] ;  /* 0x00007000ff0677ac */ /* 0x000e220008000800 */
[----:B------:R-:W1:Y:S01]  /*0cf0*/  LDC.64 R8, c[0x0][0x3a0] ;  /* 0x0000e800ff087b82 */ /* 0x000e620000000a00 */
[----:B-----5:R-:W-:-:S07]  /*0d00*/  IADD3 R15, PT, PT, R3, R6, RZ ;  /* 0x00000006030f7210 */ /* 0x020fce0007ffe0ff */
[----:B------:R-:W4:Y:S01]  /*0d10*/  LDC.64 R4, c[0x0][0x398] ;  /* 0x0000e600ff047b82 */ /* 0x000f220000000a00 */
[----:B0-----:R-:W-:Y:S01]  /*0d20*/  ISETP.GE.AND P2, PT, R0, UR6, PT ;  /* 0x0000000600007c0c */ /* 0x001fe2000bf46270 */
[----:B-1----:R-:W-:-:S12]  /*0d30*/  IMAD.WIDE R16, R15, 0x4, R8 ;  /* 0x000000040f107825 */ /* 0x002fd800078e0208 */
[----:B------:R-:W2:Y:S01]  /*0d40*/  @!P2 LDG.E.CONSTANT R19, desc[UR4][R16.64] ;  /* 0x000000041013a981 */ /* 0x000ea2000c1e9900 */
[----:B---3--:R-:W0:Y:S01]  /*0d50*/  @!P2 LDC.64 R12, c[0x0][0x388] ;  /* 0x0000e200ff0cab82 */ /* 0x008e220000000a00 */
[----:B----4-:R-:W-:Y:S02]  /*0d60*/  IMAD.WIDE R14, R15, 0x4, R4 ;  /* 0x000000040f0e7825 */ /* 0x010fe400078e0204 */
[----:B------:R-:W3:Y:S04]  /*0d70*/  @!P2 LDG.E.CONSTANT R21, desc[UR4][R16.64+0x4] ;  /* 0x000004041015a981 */ /* 0x000ee8000c1e9900 */
[----:B------:R-:W0:Y:S01]  /*0d80*/  @!P2 LDG.E.CONSTANT R7, desc[UR4][R14.64] ;  /* 0x000000040e07a981 */ /* 0x000e22000c1e9900 */
[----:B------:R-:W1:Y:S03]  /*0d90*/  @!P2 LDC.64 R8, c[0x0][0x388] ;  /* 0x0000e200ff08ab82 */ /* 0x000e660000000a00 */
[----:B------:R-:W4:Y:S05]  /*0da0*/  LDG.E.CONSTANT R2, desc[UR4][R14.64+0x4] ;  /* 0x000004040e027981 */ /* 0x000f2a000c1e9900 */
[----:B--2---:R-:W2:Y:S08]  /*0db0*/  @!P2 LDC.64 R10, c[0x0][0x390] ;  /* 0x0000e400ff0aab82 */ /* 0x004eb00000000a00 */
[----:B------:R-:W1:Y:S01]  /*0dc0*/  @!P2 LDC.64 R4, c[0x0][0x390] ;  /* 0x0000e400ff04ab82 */ /* 0x000e620000000a00 */
[----:B------:R-:W-:-:S04]  /*0dd0*/  @!P2 IMAD R19, R19, UR6, R0 ;  /* 0x000000061313ac24 */ /* 0x000fc8000f8e0200 */
[----:B--2---:R-:W-:-:S04]  /*0de0*/  @!P2 IMAD.WIDE R10, R19, 0x4, R10 ;  /* 0x00000004130aa825 */ /* 0x004fc800078e020a */
[----:B0-----:R-:W-:Y:S02]  /*0df0*/  @!P2 IMAD.WIDE R12, R7, 0x4, R12 ;  /* 0x00000004070ca825 */ /* 0x001fe400078e020c */
[----:B------:R-:W2:Y:S01]  /*0e00*/  @!P2 LDG.E.CONSTANT R10, desc[UR4][R10.64] ;  /* 0x000000040a0aa981 */ /* 0x000ea2000c1e9900 */
[----:B----4-:R-:W-:Y:S01]  /*0e10*/  SHF.R.S32.HI R7, RZ, 0x1f, R2 ;  /* 0x0000001fff077819 */ /* 0x010fe20000011402 */
[----:B---3--:R-:W-:Y:S01]  /*0e20*/  @!P2 IMAD R21, R21, UR6, R0 ;  /* 0x000000061515ac24 */ /* 0x008fe2000f8e0200 */
[C---:B-1----:R-:W-:Y:S01]  /*0e30*/  @!P2 LEA R8, P1, R2.reuse, R8, 0x2 ;  /* 0x000000080208a211 */ /* 0x042fe200078210ff */
[----:B------:R-:W2:Y:S02]  /*0e40*/  @!P2 LDG.E.CONSTANT R13, desc[UR4][R12.64] ;  /* 0x000000040c0da981 */ /* 0x000ea4000c1e9900 */
[----:B------:R-:W-:Y:S01]  /*0e50*/  @!P2 IMAD.WIDE R4, R21, 0x4, R4 ;  /* 0x000000041504a825 */ /* 0x000fe200078e0204 */
[----:B------:R-:W-:-:S05]  /*0e60*/  @!P2 LEA.HI.X R9, R2, R9, R7, 0x2, P1 ;  /* 0x000000090209a211 */ /* 0x000fca00008f1407 */
[----:B------:R-:W3:Y:S04]  /*0e70*/  @!P2 LDG.E.CONSTANT R4, desc[UR4][R4.64] ;  /* 0x000000040404a981 */ /* 0x000ee8000c1e9900 */
[----:B------:R-:W3:Y:S01]  /*0e80*/  @!P2 LDG.E.CONSTANT R9, desc[UR4][R8.64] ;  /* 0x000000040809a981 */ /* 0x000ee2000c1e9900 */
[----:B------:R-:W-:Y:S01]  /*0e90*/  IADD3 R6, PT, PT, R6, 0x2, RZ ;  /* 0x0000000206067810 */ /* 0x000fe20007ffe0ff */
[----:B--2---:R-:W-:-:S04]  /*0ea0*/  @!P2 FFMA R24, R13, R10, R24 ;  /* 0x0000000a0d18a223 */ /* 0x004fc80000000018 */
[----:B---3--:R-:W-:-:S07]  /*0eb0*/  @!P2 FFMA R24, R9, R4, R24 ;  /* 0x000000040918a223 */ /* 0x008fce0000000018 */
.L_x_63:
[----:B------:R-:W-:Y:S05]  /*0ec0*/  BSYNC.RECONVERGENT B1 ;  /* 0x0000000000017941 */ /* 0x000fea0003800200 */
.L_x_62:
[----:B------:R-:W-:Y:S05]  /*0ed0*/  @P0 BRA `(.L_x_40) ;  /* 0x0000000000480947 */ /* 0x000fea0003800000 */
[----:B---3--:R-:W0:Y:S02]  /*0ee0*/  LDC R13, c[0x0][0x380] ;  /* 0x0000e000ff0d7b82 */ /* 0x008e240000000800 */
[----:B0-----:R-:W-:-:S13]  /*0ef0*/  ISETP.GE.AND P0, PT, R0, R13, PT ;  /* 0x0000000d0000720c */ /* 0x001fda0003f06270 */
[----:B------:R-:W-:Y:S05]  /*0f00*/  @P0 BRA `(.L_x_40) ;  /* 0x00000000003c0947 */ /* 0x000fea0003800000 */
[----:B------:R-:W0:Y:S01]  /*0f10*/  LDC.64 R8, c[0x0][0x3a0] ;  /* 0x0000e800ff087b82 */ /* 0x000e220000000a00 */
[----:B--2--5:R-:W-:-:S07]  /*0f20*/  IADD3 R11, PT, PT, R3, R6, RZ ;  /* 0x00000006030b7210 */ /* 0x024fce0007ffe0ff */
[----:B------:R-:W1:Y:S01]  /*0f30*/  LDC.64 R4, c[0x0][0x398] ;  /* 0x0000e600ff047b82 */ /* 0x000e620000000a00 */
[----:B0-----:R-:W-:-:S07]  /*0f40*/  IMAD.WIDE R6, R11, 0x4, R8 ;  /* 0x000000040b067825 */ /* 0x001fce00078e0208 */
[----:B------:R-:W0:Y:S01]  /*0f50*/  LDC.64 R8, c[0x0][0x390] ;  /* 0x0000e400ff087b82 */ /* 0x000e220000000a00 */
[----:B------:R-:W2:Y:S01]  /*0f60*/  LDG.E.CONSTANT R7, desc[UR4][R6.64] ;  /* 0x0000000406077981 */ /* 0x000ea2000c1e9900 */
[----:B-1----:R-:W-:-:S06]  /*0f70*/  IMAD.WIDE R4, R11, 0x4, R4 ;  /* 0x000000040b047825 */ /* 0x002fcc00078e0204 */
[----:B------:R-:W1:Y:S01]  /*0f80*/  LDC.64 R10, c[0x0][0x388] ;  /* 0x0000e200ff0a7b82 */ /* 0x000e620000000a00 */
[----:B------:R-:W1:Y:S01]  /*0f90*/  LDG.E.CONSTANT R5, desc[UR4][R4.64] ;  /* 0x0000000404057981 */ /* 0x000e62000c1e9900 */
[----:B--2---:R-:W-:-:S04]  /*0fa0*/  IMAD R13, R7, R13, R0 ;  /* 0x0000000d070d7224 */ /* 0x004fc800078e0200 */
[----:B0-----:R-:W-:-:S04]  /*0fb0*/  IMAD.WIDE R8, R13, 0x4, R8 ;  /* 0x000000040d087825 */ /* 0x001fc800078e0208 */
[----:B-1----:R-:W-:Y:S02]  /*0fc0*/  IMAD.WIDE R10, R5, 0x4, R10 ;  /* 0x00000004050a7825 */ /* 0x002fe400078e020a */
[----:B------:R-:W2:Y:S04]  /*0fd0*/  LDG.E.CONSTANT R8, desc[UR4][R8.64] ;  /* 0x0000000408087981 */ /* 0x000ea8000c1e9900 */
[----:B------:R-:W2:Y:S02]  /*0fe0*/  LDG.E.CONSTANT R11, desc[UR4][R10.64] ;  /* 0x000000040a0b7981 */ /* 0x000ea4000c1e9900 */
[----:B--2---:R-:W-:-:S07]  /*0ff0*/  FFMA R24, R11, R8, R24 ;  /* 0x000000080b187223 */ /* 0x004fce0000000018 */
.L_x_40:
[----:B------:R-:W-:Y:S05]  /*1000*/  BSYNC.RECONVERGENT B0 ;  /* 0x0000000000007941 */ /* 0x000fea0003800200 */
.L_x_39:
[----:B------:R-:W-:Y:S05]  /*1010*/  WARPSYNC.ALL ;  /* 0x0000000000007948 */ /* 0x000fea0003800000 */
[----:B------:R-:W0:Y:S02]  /*1020*/  LDCU UR6, c[0x0][0x380] ;  /* 0x00007000ff0677ac */ /* 0x000e240008000800 */
[----:B0-----:R-:W-:-:S13]  /*1030*/  ISETP.GE.AND P0, PT, R0, UR6, PT ;  /* 0x0000000600007c0c */ /* 0x001fda000bf06270 */
[----:B------:R-:W-:Y:S05]  /*1040*/  @P0 EXIT ;  /* 0x000000000000094d */ /* 0x000fea0003800000 */
[----:B------:R-:W0:Y:S02]  /*1050*/  LDC.64 R4, c[0x0][0x3a8] ;  /* 0x0000ea00ff047b82 */ /* 0x000e240000000a00 */
[----:B0----5:R-:W-:-:S06]  /*1060*/  IMAD.WIDE R2, R3, 0x4, R4 ;  /* 0x0000000403027825 */ /* 0x021fcc00078e0204 */
[----:B------:R-:W0:Y:S01]  /*1070*/  LDC.64 R4, c[0x0][0x3c0] ;  /* 0x0000f000ff047b82 */ /* 0x000e220000000a00 */
[----:B------:R-:W4:Y:S02]  /*1080*/  LDG.E.CONSTANT R3, desc[UR4][R2.64] ;  /* 0x0000000402037981 */ /* 0x000f24000c1e9900 */
[----:B----4-:R-:W-:-:S04]  /*1090*/  IMAD R7, R3, UR6, R0 ;  /* 0x0000000603077c24 */ /* 0x010fc8000f8e0200 */
[----:B0-----:R-:W-:-:S05]  /*10a0*/  IMAD.WIDE R4, R7, 0x4, R4 ;  /* 0x0000000407047825 */ /* 0x001fca00078e0204 */
[----:B------:R-:W-:Y:S01]  /*10b0*/  STG.E desc[UR4][R4.64], R24 ;  /* 0x0000001804007986 */ /* 0x000fe2000c101904 */
[----:B------:R-:W-:Y:S05]  /*10c0*/  EXIT ;  /* 0x000000000000794d */ /* 0x000fea0003800000 */
.L_x_64:
        /* <DEDUP_REMOVED lines=11> */
.L_x_78:


//--------------------- .text._Z24bev_pool_baseline_kerneliiPKfS0_PKiS2_S2_S2_S2_Pf --------------------------
	.section	.text._Z24bev_pool_baseline_kerneliiPKfS0_PKiS2_S2_S2_S2_Pf,"ax",@progbits
	.align	128
        .global         _Z24bev_pool_baseline_kerneliiPKfS0_PKiS2_S2_S2_S2_Pf
        .type           _Z24bev_pool_baseline_kerneliiPKfS0_PKiS2_S2_S2_S2_Pf,@function
        .size           _Z24bev_pool_baseline_kerneliiPKfS0_PKiS2_S2_S2_S2_Pf,(.L_x_79 - _Z24bev_pool_baseline_kerneliiPKfS0_PKiS2_S2_S2_S2_Pf)
        .other          _Z24bev_pool_baseline_kerneliiPKfS0_PKiS2_S2_S2_S2_Pf,@"STO_CUDA_ENTRY STV_DEFAULT"
_Z24bev_pool_baseline_kerneliiPKfS0_PKiS2_S2_S2_S2_Pf:
.text._Z24bev_pool_baseline_kerneliiPKfS0_PKiS2_S2_S2_S2_Pf:
[----:B------:R-:W-:Y:S08]  /*0000*/  LDC R1, c[0x0][0x37c] ;  /* 0x0000df00ff017b82 */ /* 0x000ff00000000800 */
[----:B------:R-:W0:Y:S01]  /*0010*/  LDC R0, c[0x0][0x380] ;  /* 0x0000e000ff007b82 */ /* 0x000e220000000800 */
[----:B------:R-:W1:Y:S07]  /*0020*/  S2R R6, SR_TID.X ;  /* 0x0000000000067919 */ /* 0x000e6e0000002100 */
[----:B------:R-:W1:Y:S08]  /*0030*/  S2UR UR4, SR_CTAID.X ;  /* 0x00000000000479c3 */ /* 0x000e700000002500 */
[----:B------:R-:W1:Y:S01]  /*0040*/  LDC R5, c[0x0][0x360] ;  /* 0x0000d800ff057b82 */ /* 0x000e620000000800 */
[----:B0-----:R-:W-:-:S04]  /*0050*/  IABS R7, R0 ;  /* 0x0000000000077213 */ /* 0x001fc80000000000 */
[----:B------:R-:W0:Y:S01]  /*0060*/  I2F.RP R4, R7 ;  /* 0x0000000700047306 */ /* 0x000e220000209400 */
[----:B-1----:R-:W-:Y:S01]  /*0070*/  IMAD R5, R5, UR4, R6 ;  /* 0x0000000405057c24 */ /* 0x002fe2000f8e0206 */
[----:B------:R-:W1:Y:S06]  /*0080*/  LDCU UR4, c[0x0][0x384] ;  /* 0x00007080ff0477ac */ /* 0x000e6c0008000800 */
[----:B0-----:R-:W0:Y:S02]  /*0090*/  MUFU.RCP R4, R4 ;  /* 0x0000000400047308 */ /* 0x001e240000001000 */
[----:B0-----:R-:W-:Y:S01]  /*00a0*/  VIADD R2, R4, 0xffffffe ;  /* 0x0ffffffe04027836 */ /* 0x001fe20000000000 */
[----:B------:R-:W-:-:S05]  /*00b0*/  IABS R4, R5 ;  /* 0x0000000500047213 */ /* 0x000fca0000000000 */
[----:B------:R0:W2:Y:S02]  /*00c0*/  F2I.FTZ.U32.TRUNC.NTZ R3, R2 ;  /* 0x0000000200037305 */ /* 0x0000a4000021f000 */
[----:B0-----:R-:W-:Y:S02]  /*00d0*/  IMAD.MOV.U32 R2, RZ, RZ, RZ ;  /* 0x000000ffff027224 */ /* 0x001fe400078e00ff */
[----:B--2---:R-:W-:-:S04]  /*00e0*/  IMAD.MOV R8, RZ, RZ, -R3 ;  /* 0x000000ffff087224 */ /* 0x004fc800078e0a03 */
[----:B------:R-:W-:-:S04]  /*00f0*/  IMAD R9, R8, R7, RZ ;  /* 0x0000000708097224 */ /* 0x000fc800078e02ff */
[----:B------:R-:W-:-:S06]  /*0100*/  IMAD.HI.U32 R3, R3, R9, R2 ;  /* 0x0000000903037227 */ /* 0x000fcc00078e0002 */
[----:B------:R-:W-:-:S04]  /*0110*/  IMAD.HI.U32 R3, R3, R4, RZ ;  /* 0x0000000403037227 */ /* 0x000fc800078e00ff */
[----:B------:R-:W-:-:S04]  /*0120*/  IMAD.MOV R6, RZ, RZ, -R3 ;  /* 0x000000ffff067224 */ /* 0x000fc800078e0a03 */
[----:B------:R-:W-:-:S05]  /*0130*/  IMAD R2, R7, R6, R4 ;  /* 0x0000000607027224 */ /* 0x000fca00078e0204 */
[----:B------:R-:W-:-:S13]  /*0140*/  ISETP.GT.U32.AND P2, PT, R7, R2, PT ;  /* 0x000000020700720c */ /* 0x000fda0003f44070 */
[----:B------:R-:W-:Y:S02]  /*0150*/  @!P2 IMAD.IADD R2, R2, 0x1, -R7 ;  /* 0x000000010202a824 */ /* 0x000fe400078e0a07 */
[----:B------:R-:W-:Y:S01]  /*0160*/  @!P2 VIADD R3, R3, 0x1 ;  /* 0x000000010303a836 */ /* 0x000fe20000000000 */
[----:B------:R-:W-:Y:S02]  /*0170*/  ISETP.NE.AND P2, PT, R0, RZ, PT ;  /* 0x000000ff0000720c */ /* 0x000fe40003f45270 */
[----:B------:R-:W-:Y:S02]  /*0180*/  ISETP.GE.U32.AND P0, PT, R2, R7, PT ;  /* 0x000000070200720c */ /* 0x000fe40003f06070 */
[----:B------:R-:W-:-:S04]  /*0190*/  LOP3.LUT R2, R5, R0, RZ, 0x3c, !PT ;  /* 0x0000000005027212 */ /* 0x000fc800078e3cff */
[----:B------:R-:W-:-:S07]  /*01a0*/  ISETP.GE.AND P1, PT, R2, RZ, PT ;  /* 0x000000ff0200720c */ /* 0x000fce0003f26270 */
[----:B------:R-:W-:-:S04]  /*01b0*/  @P0 VIADD R3, R3, 0x1 ;  /* 0x0000000103030836 */ /* 0x000fc80000000000 */
[----:B------:R-:W-:-:S04]  /*01c0*/  IMAD.MOV.U32 R11, RZ, RZ, R3 ;  /* 0x000000ffff0b7224 */ /* 0x000fc800078e0003 */
[----:B------:R-:W-:Y:S01]  /*01d0*/  @!P1 IMAD.MOV R11, RZ, RZ, -R11 ;  /* 0x000000ffff0b9224 */ /* 0x000fe200078e0a0b */
[----:B------:R-:W-:-:S04]  /*01e0*/  @!P2 LOP3.LUT R11, RZ, R0, RZ, 0x33, !PT ;  /* 0x00000000ff0ba212 */ /* 0x000fc800078e33ff */
[----:B-1----:R-:W-:-:S13]  /*01f0*/  ISETP.GE.AND P0, PT, R11, UR4, PT ;  /* 0x000000040b007c0c */ /* 0x002fda000bf06270 */
[----:B------:R-:W-:Y:S05]  /*0200*/  @P0 EXIT ;  /* 0x000000000000094d */ /* 0x000fea0003800000 */
[----:B------:R-:W0:Y:S01]  /*0210*/  LDC.64 R8, c[0x0][0x3b8] ;  /* 0x0000ee00ff087b82 */ /* 0x000e220000000a00 */
[----:B------:R-:W1:Y:S01]  /*0220*/  LDCU.64 UR4, c[0x0][0x358] ;  /* 0x00006b00ff0477ac */ /* 0x000e620008000a00 */
[----:B------:R-:W2:Y:S06]  /*0230*/  LDCU.64 UR6, c[0x0][0x390] ;  /* 0x00007200ff0677ac */ /* 0x000eac0008000a00 */
[----:B------:R-:W3:Y:S01]  /*0240*/  LDC.64 R6, c[0x0][0x3b0] ;  /* 0x0000ec00ff067b82 */ /* 0x000ee20000000a00 */
[----:B0-----:R-:W-:-:S05]  /*0250*/  IMAD.WIDE R8, R11, 0x4, R8 ;  /* 0x000000040b087825 */ /* 0x001fca00078e0208 */
[----:B-1----:R-:W4:Y:S01]  /*0260*/  LDG.E.CONSTANT R2, desc[UR4][R8.64] ;  /* 0x0000000408027981 */ /* 0x002f22000c1e9900 */
[----:B---3--:R-:W-:-:S05]  /*0270*/  IMAD.WIDE R6, R11, 0x4, R6 ;  /* 0x000000040b067825 */ /* 0x008fca00078e0206 */
[----:B------:R0:W5:Y:S01]  /*0280*/  LDG.E.CONSTANT R3, desc[UR4][R6.64] ;  /* 0x0000000406037981 */ /* 0x000162000c1e9900 */
[----:B------:R-:W-:Y:S01]  /*0290*/  IMAD.MOV R4, RZ, RZ, -R11 ;  /* 0x000000ffff047224 */ /* 0x000fe200078e0a0b */
[----:B------:R-:W-:Y:S01]  /*02a0*/  BSSY.RECONVERGENT B0, `(.L_x_65) ;  /* 0x00000e6000007945 */ /* 0x000fe20003800200 */
[----:B------:R-:W-:Y:S02]  /*02b0*/  IMAD.MOV.U32 R23, RZ, RZ, RZ ;  /* 0x000000ffff177224 */ /* 0x000fe400078e00ff */
[----:B------:R-:W-:Y:S01]  /*02c0*/  IMAD R4, R0, R4, R5 ;  /* 0x0000000400047224 */ /* 0x000fe200078e0205 */
[----:B----4-:R-:W-:-:S13]  /*02d0*/  ISETP.GE.AND P0, PT, R2, 0x1, PT ;  /* 0x000000010200780c */ /* 0x010fda0003f06270 */
[----:B0-2---:R-:W-:Y:S05]  /*02e0*/  @!P0 BRA `(.L_x_66) ;  /* 0x0000000c00848947 */ /* 0x005fea0003800000 */
[C---:B------:R-:W-:Y:S01]  /*02f0*/  ISETP.GE.U32.AND P1, PT, R2.reuse, 0x8, PT ;  /* 0x000000080200780c */ /* 0x040fe20003f26070 */
[----:B------:R-:W-:Y:S01]  /*0300*/  BSSY.RECONVERGENT B1, `(.L_x_67) ;  /* 0x000006c000017945 */ /* 0x000fe20003800200 */
[----:B------:R-:W-:Y:S01]  /*0310*/  LOP3.LUT R6, R2, 0x7, RZ, 0xc0, !PT ;  /* 0x0000000702067812 */ /* 0x000fe200078ec0ff */
[----:B------:R-:W-:Y:S01]  /*0320*/  IMAD.MOV.U32 R23, RZ, RZ, RZ ;  /* 0x000000ffff177224 */ /* 0x000fe200078e00ff */
[----:B------:R-:W-:Y:S01]  /*0330*/  SHF.R.S32.HI R7, RZ, 0x1f, R4 ;  /* 0x0000001fff077819 */ /* 0x000fe20000011404 */
[----:B------:R-:W-:Y:S01]  /*0340*/  IMAD.MOV.U32 R8, RZ, RZ, RZ ;  /* 0x000000ffff087224 */ /* 0x000fe200078e00ff */
[----:B------:R-:W-:-:S07]  /*0350*/  ISETP.NE.AND P0, PT, R6, RZ, PT ;  /* 0x000000ff0600720c */ /* 0x000fce0003f05270 */
[----:B------:R-:W-:Y:S06]  /*0360*/  @!P1 BRA `(.L_x_68) ;  /* 0x0000000400949947 */ /* 0x000fec0003800000 */
[----:B------:R-:W-:Y:S01]  /*0370*/  LOP3.LUT R8, R2, 0x7ffffff8, RZ, 0xc0, !PT ;  /* 0x7ffffff802087812 */ /* 0x000fe200078ec0ff */
[----:B------:R-:W-:Y:S02]  /*0380*/  IMAD.MOV.U32 R23, RZ, RZ, RZ ;  /* 0x000000ffff177224 */ /* 0x000fe400078e00ff */
[----:B-----5:R-:W-:Y:S02]  /*0390*/  IMAD.MOV.U32 R9, RZ, RZ, R3 ;  /* 0x000000ffff097224 */ /* 0x020fe400078e0003 */
[----:B------:R-:W-:-:S07]  /*03a0*/  IMAD.MOV R5, RZ, RZ, -R8 ;  /* 0x000000ffff057224 */ /* 0x000fce00078e0a08 */
.L_x_69:
[----:B------:R-:W0:Y:S08]  /*03b0*/  LDC.64 R14, c[0x0][0x3a0] ;  /* 0x0000e800ff0e7b82 */ /* 0x000e300000000a00 */
[----:B------:R-:W1:Y:S08]  /*03c0*/  LDC.64 R10, c[0x0][0x398] ;  /* 0x0000e600ff0a7b82 */ /* 0x000e700000000a00 */
[----:B------:R-:W2:Y:S01]  /*03d0*/  LDC.64 R12, c[0x0][0x388] ;  /* 0x0000e200ff0c7b82 */ /* 0x000ea20000000a00 */
[----:B0-----:R-:W-:-:S05]  /*03e0*/  IMAD.WIDE R14, R9, 0x4, R14 ;  /* 0x00000004090e7825 */ /* 0x001fca00078e020e */
[----:B------:R-:W3:Y:S04]  /*03f0*/  LDG.E.CONSTANT R27, desc[UR4][R14.64] ;  /* 0x000000040e1b7981 */ /* 0x000ee8000c1e9900 */
[----:B------:R-:W4:Y:S01]  /*0400*/  LDG.E.CONSTANT R29, desc[UR4][R14.64+0x4] ;  /* 0x000004040e1d7981 */ /* 0x000f22000c1e9900 */
[----:B-1----:R-:W-:-:S03]  /*0410*/  IMAD.WIDE R10, R9, 0x4, R10 ;  /* 0x00000004090a7825 */ /* 0x002fc600078e020a */
[----:B------:R-:W5:Y:S04]  /*0420*/  LDG.E.CONSTANT R17, desc[UR4][R14.64+0x8] ;  /* 0x000008040e117981 */ /* 0x000f68000c1e9900 */
[----:B------:R-:W2:Y:S04]  /*0430*/  LDG.E.CONSTANT R21, desc[UR4][R10.64] ;  /* 0x000000040a157981 */ /* 0x000ea8000c1e9900 */
[----:B------:R-:W5:Y:S04]  /*0440*/  LDG.E.CONSTANT R25, desc[UR4][R10.64+0x4] ;  /* 0x000004040a197981 */ /* 0x000f68000c1e9900 */
[----:B------:R-:W5:Y:S01]  /*0450*/  LDG.E.CONSTANT R19, desc[UR4][R10.64+0x8] ;  /* 0x000008040a137981 */ /* 0x000f62000c1e9900 */
[----:B---3--:R-:W-:-:S05]  /*0460*/  IMAD R27, R27, R0, RZ ;  /* 0x000000001b1b7224 */ /* 0x008fca00078e02ff */
[----:B------:R-:W-:Y:S01]  /*0470*/  IADD3 R20, P1, PT, R4, R27, RZ ;  /* 0x0000001b04147210 */ /* 0x000fe20007f3e0ff */
[----:B----4-:R-:W-:-:S03]  /*0480*/  IMAD R16, R29, R0, RZ ;  /* 0x000000001d107224 */ /* 0x010fc600078e02ff */
[-C--:B------:R-:W-:Y:S02]  /*0490*/  LEA.HI.X.SX32 R27, R27, R7.reuse, 0x1, P1 ;  /* 0x000000071b1b7211 */ /* 0x080fe400008f0eff */
[----:B------:R-:W-:Y:S02]  /*04a0*/  LEA R28, P1, R20, UR6, 0x2 ;  /* 0x00000006141c7c11 */ /* 0x000fe4000f8210ff */
[----:B------:R-:W-:Y:S02]  /*04b0*/  IADD3 R18, P2, PT, R4, R16, RZ ;  /* 0x0000001004127210 */ /* 0x000fe40007f5e0ff */
[----:B------:R-:W-:Y:S01]  /*04c0*/  LEA.HI.X R29, R20, UR7, R27, 0x2, P1 ;  /* 0x00000007141d7c11 */ /* 0x000fe200088f141b */
[----:B--2---:R-:W-:Y:S01]  /*04d0*/  IMAD.WIDE R20, R21, 0x4, R12 ;  /* 0x0000000415147825 */ /* 0x004fe200078e020c */
[----:B------:R-:W-:Y:S02]  /*04e0*/  LEA.HI.X.SX32 R27, R16, R7, 0x1, P2 ;  /* 0x00000007101b7211 */ /* 0x000fe400010f0eff */
[C---:B------:R-:W-:Y:S01]  /*04f0*/  LEA R26, P1, R18.reuse, UR6, 0x2 ;  /* 0x00000006121a7c11 */ /* 0x040fe2000f8210ff */
[----:B------:R5:W2:Y:S03]  /*0500*/  LDG.E.CONSTANT R22, desc[UR4][R28.64] ;  /* 0x000000041c167981 */ /* 0x000aa6000c1e9900 */
[----:B------:R-:W-:Y:S01]  /*0510*/  LEA.HI.X R27, R18, UR7, R27, 0x2, P1 ;  /* 0x00000007121b7c11 */ /* 0x000fe200088f141b */
[----:B------:R-:W2:Y:S01]  /*0520*/  LDG.E.CONSTANT R20, desc[UR4][R20.64] ;  /* 0x0000000414147981 */ /* 0x000ea2000c1e9900 */
[----:B-----5:R-:W-:-:S03]  /*0530*/  IMAD.WIDE R28, R25, 0x4, R12 ;  /* 0x00000004191c7825 */ /* 0x020fc600078e020c */
[----:B------:R-:W3:Y:S04]  /*0540*/  LDG.E.CONSTANT R25, desc[UR4][R26.64] ;  /* 0x000000041a197981 */ /* 0x000ee8000c1e9900 */
[----:B------:R-:W3:Y:S01]  /*0550*/  LDG.E.CONSTANT R24, desc[UR4][R28.64] ;  /* 0x000000041c187981 */ /* 0x000ee2000c1e9900 */
[----:B------:R-:W-:-:S03]  /*0560*/  IMAD R17, R17, R0, RZ ;  /* 0x0000000011117224 */ /* 0x000fc600078e02ff */
[----:B------:R-:W4:Y:S02]  /*0570*/  LDG.E.CONSTANT R21, desc[UR4][R14.64+0xc] ;  /* 0x00000c040e157981 */ /* 0x000f24000c1e9900 */
[----:B------:R-:W-:Y:S02]  /*0580*/  IADD3 R18, P1, PT, R4, R17, RZ ;  /* 0x0000001104127210 */ /* 0x000fe40007f3e0ff */
[----:B------:R-:W5:Y:S02]  /*0590*/  LDG.E.CONSTANT R26, desc[UR4][R14.64+0x10] ;  /* 0x000010040e1a7981 */ /* 0x000f64000c1e9900 */
[----:B------:R-:W-:Y:S02]  /*05a0*/  LEA.HI.X.SX32 R17, R17, R7, 0x1, P1 ;  /* 0x0000000711117211 */ /* 0x000fe400008f0eff */
[C---:B------:R-:W-:Y:S01]  /*05b0*/  LEA R16, P1, R18.reuse, UR6, 0x2 ;  /* 0x0000000612107c11 */ /* 0x040fe2000f8210ff */
[----:B------:R-:W5:Y:S03]  /*05c0*/  LDG.E.CONSTANT R27, desc[UR4][R14.64+0x14] ;  /* 0x000014040e1b7981 */ /* 0x000f66000c1e9900 */
[----:B------:R-:W-:Y:S01]  /*05d0*/  LEA.HI.X R17, R18, UR7, R17, 0x2, P1 ;  /* 0x0000000712117c11 */ /* 0x000fe200088f1411 */
[----:B------:R-:W-:Y:S01]  /*05e0*/  IMAD.WIDE R18, R19, 0x4, R12 ;  /* 0x0000000413127825 */ /* 0x000fe200078e020c */
[----:B------:R-:W5:Y:S04]  /*05f0*/  LDG.E.CONSTANT R29, desc[UR4][R10.64+0xc] ;  /* 0x00000c040a1d7981 */ /* 0x000f68000c1e9900 */
[----:B------:R0:W5:Y:S04]  /*0600*/  LDG.E.CONSTANT R16, desc[UR4][R16.64] ;  /* 0x0000000410107981 */ /* 0x000168000c1e9900 */
[----:B------:R-:W5:Y:S04]  /*0610*/  LDG.E.CONSTANT R19, desc[UR4][R18.64] ;  /* 0x0000000412137981 */ /* 0x000f68000c1e9900 */
[----:B------:R-:W5:Y:S01]  /*0620*/  LDG.E.CONSTANT R18, desc[UR4][R10.64+0x1c] ;  /* 0x00001c040a127981 */ /* 0x000f62000c1e9900 */
[----:B--2---:R-:W-:-:S03]  /*0630*/  FFMA R20, R22, R20, R23 ;  /* 0x0000001416147223 */ /* 0x004fc60000000017 */
[----:B------:R-:W2:Y:S04]  /*0640*/  LDG.E.CONSTANT R23, desc[UR4][R10.64+0x10] ;  /* 0x000010040a177981 */ /* 0x000ea8000c1e9900 */
[----:B------:R-:W2:Y:S01]  /*0650*/  LDG.E.CONSTANT R22, desc[UR4][R10.64+0x18] ;  /* 0x000018040a167981 */ /* 0x000ea2000c1e9900 */
[----:B---3--:R-:W-:-:S03]  /*0660*/  FFMA R28, R25, R24, R20 ;  /* 0x00000018191c7223 */ /* 0x008fc60000000014 */
[----:B------:R-:W3:Y:S04]  /*0670*/  LDG.E.CONSTANT R25, desc[UR4][R14.64+0x18] ;  /* 0x000018040e197981 */ /* 0x000ee8000c1e9900 */
[----:B------:R-:W3:Y:S04]  /*0680*/  LDG.E.CONSTANT R24, desc[UR4][R14.64+0x1c] ;  /* 0x00001c040e187981 */ /* 0x000ee8000c1e9900 */
[----:B------:R1:W3:Y:S01]  /*0690*/  LDG.E.CONSTANT R20, desc[UR4][R10.64+0x14] ;  /* 0x000014040a147981 */ /* 0x0002e2000c1e9900 */
[----:B----4-:R-:W-:-:S05]  /*06a0*/  IMAD R21, R21, R0, RZ ;  /* 0x0000000015157224 */ /* 0x010fca00078e02ff */
[----:B0-----:R-:W-:Y:S01]  /*06b0*/  IADD3 R17, P1, PT, R4, R21, RZ ;  /* 0x0000001504117210 */ /* 0x001fe20007f3e0ff */
[----:B-----5:R-:W-:Y:S02]  /*06c0*/  IMAD R26, R26, R0, RZ ;  /* 0x000000001a1a7224 */ /* 0x020fe400078e02ff */
[----:B------:R-:W-:Y:S01]  /*06d0*/  FFMA R19, R16, R19, R28 ;  /* 0x0000001310137223 */ /* 0x000fe2000000001c */
[----:B------:R-:W-:Y:S02]  /*06e0*/  LEA.HI.X.SX32 R28, R21, R7, 0x1, P1 ;  /* 0x00000007151c7211 */ /* 0x000fe400008f0eff */
[----:B------:R-:W-:-:S04]  /*06f0*/  LEA R16, P1, R17, UR6, 0x2 ;  /* 0x0000000611107c11 */ /* 0x000fc8000f8210ff */
[----:B------:R-:W-:Y:S02]  /*0700*/  LEA.HI.X R17, R17, UR7, R28, 0x2, P1 ;  /* 0x0000000711117c11 */ /* 0x000fe400088f141c */
[----:B------:R-:W-:Y:S01]  /*0710*/  IADD3 R21, P1, PT, R4, R26, RZ ;  /* 0x0000001a04157210 */ /* 0x000fe20007f3e0ff */
[----:B------:R-:W-:Y:S02]  /*0720*/  IMAD R27, R27, R0, RZ ;  /* 0x000000001b1b7224 */ /* 0x000fe400078e02ff */
[----:B------:R2:W4:Y:S01]  /*0730*/  LDG.E.CONSTANT R28, desc[UR4][R16.64] ;  /* 0x00000004101c7981 */ /* 0x000522000c1e9900 */
[----:B------:R-:W-:Y:S02]  /*0740*/  LEA.HI.X.SX32 R26, R26, R7, 0x1, P1 ;  /* 0x000000071a1a7211 */ /* 0x000fe400008f0eff */
[----:B-1----:R-:W-:-:S04]  /*0750*/  LEA R10, P1, R21, UR6, 0x2 ;  /* 0x00000006150a7c11 */ /* 0x002fc8000f8210ff */
[----:B------:R-:W-:Y:S02]  /*0760*/  LEA.HI.X R11, R21, UR7, R26, 0x2, P1 ;  /* 0x00000007150b7c11 */ /* 0x000fe400088f141a */
[----:B------:R-:W-:-:S04]  /*0770*/  IADD3 R21, P1, PT, R4, R27, RZ ;  /* 0x0000001b04157210 */ /* 0x000fc80007f3e0ff */
[----:B------:R-:W-:Y:S02]  /*0780*/  LEA.HI.X.SX32 R27, R27, R7, 0x1, P1 ;  /* 0x000000071b1b7211 */ /* 0x000fe400008f0eff */
[----:B------:R-:W-:Y:S01]  /*0790*/  LEA R26, P1, R21, UR6, 0x2 ;  /* 0x00000006151a7c11 */ /* 0x000fe2000f8210ff */
[----:B------:R-:W-:Y:S02]  /*07a0*/  IMAD.WIDE R14, R29, 0x4, R12 ;  /* 0x000000041d0e7825 */ /* 0x000fe400078e020c */
[----:B------:R0:W5:Y:S01]  /*07b0*/  LDG.E.CONSTANT R29, desc[UR4][R10.64] ;  /* 0x000000040a1d7981 */ /* 0x000162000c1e9900 */
[----:B------:R-:W-:-:S03]  /*07c0*/  LEA.HI.X R27, R21, UR7, R27, 0x2, P1 ;  /* 0x00000007151b7c11 */ /* 0x000fc600088f141b */
[----:B------:R-:W4:Y:S04]  /*07d0*/  LDG.E.CONSTANT R14, desc[UR4][R14.64] ;  /* 0x000000040e0e7981 */ /* 0x000f28000c1e9900 */
[----:B------:R-:W5:Y:S01]  /*07e0*/  LDG.E.CONSTANT R26, desc[UR4][R26.64] ;  /* 0x000000041a1a7981 */ /* 0x000f62000c1e9900 */
[----:B--2---:R-:W-:-:S06]  /*07f0*/  IMAD.WIDE R16, R23, 0x4, R12 ;  /* 0x0000000417107825 */ /* 0x004fcc00078e020c */
[----:B------:R1:W5:Y:S01]  /*0800*/  LDG.E.CONSTANT R16, desc[UR4][R16.64] ;  /* 0x0000000410107981 */ /* 0x000362000c1e9900 */
[----:B---3--:R-:W-:-:S05]  /*0810*/  IMAD R25, R25, R0, RZ ;  /* 0x0000000019197224 */ /* 0x008fca00078e02ff */
[----:B0-----:R-:W-:Y:S01]  /*0820*/  IADD3 R11, P1, PT, R4, R25, RZ ;  /* 0x00000019040b7210 */ /* 0x001fe20007f3e0ff */
[----:B-1----:R-:W-:Y:S02]  /*0830*/  IMAD R17, R24, R0, RZ ;  /* 0x0000000018117224 */ /* 0x002fe400078e02ff */
[----:B------:R-:W-:Y:S01]  /*0840*/  IMAD.WIDE R20, R20, 0x4, R12 ;  /* 0x0000000414147825 */ /* 0x000fe200078e020c */
[----:B------:R-:W-:Y:S02]  /*0850*/  LEA.HI.X.SX32 R24, R25, R7, 0x1, P1 ;  /* 0x0000000719187211 */ /* 0x000fe400008f0eff */
[C---:B------:R-:W-:Y:S02]  /*0860*/  LEA R10, P1, R11.reuse, UR6, 0x2 ;  /* 0x000000060b0a7c11 */ /* 0x040fe4000f8210ff */
[----:B------:R-:W-:Y:S01]  /*0870*/  IADD3 R23, P2, PT, R4, R17, RZ ;  /* 0x0000001104177210 */ /* 0x000fe20007f5e0ff */
[----:B------:R0:W2:Y:S01]  /*0880*/  LDG.E.CONSTANT R15, desc[UR4][R20.64] ;  /* 0x00000004140f7981 */ /* 0x0000a2000c1e9900 */
[----:B------:R-:W-:Y:S01]  /*0890*/  LEA.HI.X R11, R11, UR7, R24, 0x2, P1 ;  /* 0x000000070b0b7c11 */ /* 0x000fe200088f1418 */
[----:B------:R-:W-:-:S04]  /*08a0*/  IMAD.WIDE R24, R22, 0x4, R12 ;  /* 0x0000000416187825 */ /* 0x000fc800078e020c */
[----:B------:R-:W3:Y:S01]  /*08b0*/  LDG.E.CONSTANT R10, desc[UR4][R10.64] ;  /* 0x000000040a0a7981 */ /* 0x000ee2000c1e9900 */
[----:B0-----:R-:W-:Y:S01]  /*08c0*/  IMAD.WIDE R20, R18, 0x4, R12 ;  /* 0x0000000412147825 */ /* 0x001fe200078e020c */
[----:B------:R-:W-:Y:S02]  /*08d0*/  LEA.HI.X.SX32 R18, R17, R7, 0x1, P2 ;  /* 0x0000000711127211 */ /* 0x000fe400010f0eff */
[----:B------:R-:W3:Y:S01]  /*08e0*/  LDG.E.CONSTANT R24, desc[UR4][R24.64] ;  /* 0x0000000418187981 */ /* 0x000ee2000c1e9900 */
[----:B------:R-:W-:-:S03]  /*08f0*/  LEA R12, P1, R23, UR6, 0x2 ;  /* 0x00000006170c7c11 */ /* 0x000fc6000f8210ff */
[----:B------:R-:W3:Y:S01]  /*0900*/  LDG.E.CONSTANT R20, desc[UR4][R20.64] ;  /* 0x0000000414147981 */ /* 0x000ee2000c1e9900 */
[----:B------:R-:W-:-:S05]  /*0910*/  LEA.HI.X R13, R23, UR7, R18, 0x2, P1 ;  /* 0x00000007170d7c11 */ /* 0x000fca00088f1412 */
[----:B------:R-:W3:Y:S01]  /*0920*/  LDG.E.CONSTANT R12, desc[UR4][R12.64] ;  /* 0x000000040c0c7981 */ /* 0x000ee2000c1e9900 */
[----:B------:R-:W-:-:S05]  /*0930*/  VIADD R5, R5, 0x8 ;  /* 0x0000000805057836 */ /* 0x000fca0000000000 */
[----:B------:R-:W-:Y:S01]  /*0940*/  ISETP.NE.AND P1, PT, R5, RZ, PT ;  /* 0x000000ff0500720c */ /* 0x000fe20003f25270 */
[----:B----4-:R-:W-:Y:S01]  /*0950*/  FFMA R14, R28, R14, R19 ;  /* 0x0000000e1c0e7223 */ /* 0x010fe20000000013 */
[----:B------:R-:W-:-:S03]  /*0960*/  VIADD R9, R9, 0x8 ;  /* 0x0000000809097836 */ /* 0x000fc60000000000 */
[----:B-----5:R-:W-:-:S04]  /*0970*/  FFMA R29, R29, R16, R14 ;  /* 0x000000101d1d7223 */ /* 0x020fc8000000000e */
[----:B--2---:R-:W-:-:S04]  /*0980*/  FFMA R15, R26, R15, R29 ;  /* 0x0000000f1a0f7223 */ /* 0x004fc8000000001d */
[----:B---3--:R-:W-:-:S04]  /*0990*/  FFMA R15, R10, R24, R15 ;  /* 0x000000180a0f7223 */ /* 0x008fc8000000000f */
[----:B------:R-:W-:Y:S01]  /*09a0*/  FFMA R23, R12, R20, R15 ;  /* 0x000000140c177223 */ /* 0x000fe2000000000f */
[----:B------:R-:W-:Y:S06]  /*09b0*/  @P1 BRA `(.L_x_69) ;  /* 0xfffffff8007c1947 */ /* 0x000fec000383ffff */
.L_x_68:
[----:B------:R-:W-:Y:S05]  /*09c0*/  BSYNC.RECONVERGENT B1 ;  /* 0x0000000000017941 */ /* 0x000fea0003800200 */
.L_x_67:
[----:B------:R-:W-:Y:S05]  /*09d0*/  @!P0 BRA `(.L_x_66) ;  /* 0x0000000400c88947 */ /* 0x000fea0003800000 */
[----:B------:R-:W-:Y:S01]  /*09e0*/  ISETP.GE.U32.AND P1, PT, R6, 0x4, PT ;  /* 0x000000040600780c */ /* 0x000fe20003f26070 */
[----:B------:R-:W-:Y:S01]  /*09f0*/  BSSY.RECONVERGENT B1, `(.L_x_70) ;  /* 0x0000038000017945 */ /* 0x000fe20003800200 */
[----:B------:R-:W-:-:S04]  /*0a00*/  LOP3.LUT R9, R2, 0x3, RZ, 0xc0, !PT ;  /* 0x0000000302097812 */ /* 0x000fc800078ec0ff */
[----:B------:R-:W-:-:S07]  /*0a10*/  ISETP.NE.AND P0, PT, R9, RZ, PT ;  /* 0x000000ff0900720c */ /* 0x000fce0003f05270 */
[----:B------:R-:W-:Y:S06]  /*0a20*/  @!P1 BRA `(.L_x_71) ;  /* 0x0000000000d09947 */ /* 0x000fec0003800000 */
[----:B------:R-:W0:Y:S01]  /*0a30*/  LDC.64 R12, c[0x0][0x3a0] ;  /* 0x0000e800ff0c7b82 */ /* 0x000e220000000a00 */
[----:B-----5:R-:W-:Y:S01]  /*0a40*/  IMAD.IADD R5, R3, 0x1, R8 ;  /* 0x0000000103057824 */ /* 0x020fe200078e0208 */
[----:B------:R-:W1:Y:S06]  /*0a50*/  LDCU.64 UR8, c[0x0][0x390] ;  /* 0x00007200ff0877ac */ /* 0x000e6c0008000a00 */
[----:B------:R-:W2:Y:S08]  /*0a60*/  LDC.64 R14, c[0x0][0x398] ;  /* 0x0000e600ff0e7b82 */ /* 0x000eb00000000a00 */
[----:B------:R-:W3:Y:S01]  /*0a70*/  LDC.64 R10, c[0x0][0x388] ;  /* 0x0000e200ff0a7b82 */ /* 0x000ee20000000a00 */
[----:B0-----:R-:W-:-:S05]  /*0a80*/  IMAD.WIDE R12, R5, 0x4, R12 ;  /* 0x00000004050c7825 */ /* 0x001fca00078e020c */
[----:B------:R-:W4:Y:S04]  /*0a90*/  LDG.E.CONSTANT R21, desc[UR4][R12.64] ;  /* 0x000000040c157981 */ /* 0x000f28000c1e9900 */
[----:B------:R-:W3:Y:S01]  /*0aa0*/  LDG.E.CONSTANT R6, desc[UR4][R12.64+0x4] ;  /* 0x000004040c067981 */ /* 0x000ee2000c1e9900 */
[----:B--2---:R-:W-:-:S03]  /*0ab0*/  IMAD.WIDE R14, R5, 0x4, R14 ;  /* 0x00000004050e7825 */ /* 0x004fc600078e020e */
[----:B------:R-:W2:Y:S04]  /*0ac0*/  LDG.E.CONSTANT R29, desc[UR4][R12.64+0x8] ;  /* 0x000008040c1d7981 */ /* 0x000ea8000c1e9900 */
[----:B------:R0:W2:Y:S04]  /*0ad0*/  LDG.E.CONSTANT R27, desc[UR4][R12.64+0xc] ;  /* 0x00000c040c1b7981 */ /* 0x0000a8000c1e9900 */
[----:B------:R-:W2:Y:S04]  /*0ae0*/  LDG.E.CONSTANT R25, desc[UR4][R14.64] ;  /* 0x000000040e197981 */ /* 0x000ea8000c1e9900 */
[----:B------:R-:W2:Y:S04]  /*0af0*/  LDG.E.CONSTANT R17, desc[UR4][R14.64+0x4] ;  /* 0x000004040e117981 */ /* 0x000ea8000c1e9900 */
[----:B------:R-:W2:Y:S04]  /*0b00*/  LDG.E.CONSTANT R19, desc[UR4][R14.64+0x8] ;  /* 0x000008040e137981 */ /* 0x000ea8000c1e9900 */
[----:B------:R0:W2:Y:S01]  /*0b10*/  LDG.E.CONSTANT R5, desc[UR4][R14.64+0xc] ;  /* 0x00000c040e057981 */ /* 0x0000a2000c1e9900 */
[----:B----4-:R-:W-:-:S02]  /*0b20*/  IMAD R21, R21, R0, RZ ;  /* 0x0000000015157224 */ /* 0x010fc400078e02ff */
[----:B---3--:R-:W-:-:S03]  /*0b30*/  IMAD R6, R6, R0, RZ ;  /* 0x0000000006067224 */ /* 0x008fc600078e02ff */
[C---:B------:R-:W-:Y:S02]  /*0b40*/  IADD3 R18, P2, PT, R4.reuse, R21, RZ ;  /* 0x0000001504127210 */ /* 0x040fe40007f5e0ff */
[----:B------:R-:W-:Y:S02]  /*0b50*/  IADD3 R16, P1, PT, R4, R6, RZ ;  /* 0x0000000604107210 */ /* 0x000fe40007f3e0ff */
[-C--:B------:R-:W-:Y:S01]  /*0b60*/  LEA.HI.X.SX32 R22, R21, R7.reuse, 0x1, P2 ;  /* 0x0000000715167211 */ /* 0x080fe200010f0eff */
[----:B--2---:R-:W-:Y:S01]  /*0b70*/  IMAD R29, R29, R0, RZ ;  /* 0x000000001d1d7224 */ /* 0x004fe200078e02ff */
[----:B------:R-:W-:Y:S02]  /*0b80*/  LEA.HI.X.SX32 R21, R6, R7, 0x1, P1 ;  /* 0x0000000706157211 */ /* 0x000fe400008f0eff */
[----:B-1----:R-:W-:Y:S02]  /*0b90*/  LEA R20, P1, R16, UR8, 0x2 ;  /* 0x0000000810147c11 */ /* 0x002fe4000f8210ff */
[----:B0-----:R-:W-:-:S02]  /*0ba0*/  LEA R12, P2, R18, UR8, 0x2 ;  /* 0x00000008120c7c11 */ /* 0x001fc4000f8410ff */
[----:B------:R-:W-:Y:S01]  /*0bb0*/  LEA.HI.X R21, R16, UR9, R21, 0x2, P1 ;  /* 0x0000000910157c11 */ /* 0x000fe200088f1415 */
[----:B------:R-:W-:Y:S01]  /*0bc0*/  IMAD R27, R27, R0, RZ ;  /* 0x000000001b1b7224 */ /* 0x000fe200078e02ff */
[----:B------:R-:W-:Y:S01]  /*0bd0*/  IADD3 R15, P1, PT, R4, R29, RZ ;  /* 0x0000001d040f7210 */ /* 0x000fe20007f3e0ff */
[----:B------:R-:W-:Y:S01]  /*0be0*/  IMAD.WIDE R24, R25, 0x4, R10 ;  /* 0x0000000419187825 */ /* 0x000fe200078e020a */
[----:B------:R-:W-:Y:S01]  /*0bf0*/  LEA.HI.X R13, R18, UR9, R22, 0x2, P2 ;  /* 0x00000009120d7c11 */ /* 0x000fe200090f1416 */
[----:B------:R-:W2:Y:S01]  /*0c00*/  LDG.E.CONSTANT R20, desc[UR4][R20.64] ;  /* 0x0000000414147981 */ /* 0x000ea2000c1e9900 */
[----:B------:R-:W-:Y:S01]  /*0c10*/  LEA.HI.X.SX32 R26, R29, R7, 0x1, P1 ;  /* 0x000000071d1a7211 */ /* 0x000fe200008f0eff */
[--C-:B------:R-:W-:Y:S01]  /*0c20*/  IMAD.WIDE R16, R17, 0x4, R10.reuse ;  /* 0x0000000411107825 */ /* 0x100fe200078e020a */
[----:B------:R-:W-:Y:S01]  /*0c30*/  LEA R14, P1, R15, UR8, 0x2 ;  /* 0x000000080f0e7c11 */ /* 0x000fe2000f8210ff */
[----:B------:R0:W3:Y:S01]  /*0c40*/  LDG.E.CONSTANT R6, desc[UR4][R12.64] ;  /* 0x000000040c067981 */ /* 0x0000e2000c1e9900 */
[----:B------:R-:W-:Y:S01]  /*0c50*/  IADD3 R22, P2, PT, R4, R27, RZ ;  /* 0x0000001b04167210 */ /* 0x000fe20007f5e0ff */
[----:B------:R-:W-:Y:S01]  /*0c60*/  IMAD.WIDE R18, R19, 0x4, R10 ;  /* 0x0000000413127825 */ /* 0x000fe200078e020a */
[----:B------:R-:W-:Y:S01]  /*0c70*/  LEA.HI.X R15, R15, UR9, R26, 0x2, P1 ;  /* 0x000000090f0f7c11 */ /* 0x000fe200088f141a */
[----:B------:R-:W3:Y:S01]  /*0c80*/  LDG.E.CONSTANT R24, desc[UR4][R24.64] ;  /* 0x0000000418187981 */ /* 0x000ee2000c1e9900 */
[----:B------:R-:W-:Y:S01]  /*0c90*/  LEA.HI.X.SX32 R27, R27, R7, 0x1, P2 ;  /* 0x000000071b1b7211 */ /* 0x000fe200010f0eff */
[----:B------:R-:W-:-:S02]  /*0ca0*/  IMAD.WIDE R10, R5, 0x4, R10 ;  /* 0x00000004050a7825 */ /* 0x000fc400078e020a */
[----:B------:R-:W2:Y:S01]  /*0cb0*/  LDG.E.CONSTANT R17, desc[UR4][R16.64] ;  /* 0x0000000410117981 */ /* 0x000ea2000c1e9900 */
[----:B0-----:R-:W-:-:S03]  /*0cc0*/  LEA R12, P1, R22, UR8, 0x2 ;  /* 0x00000008160c7c11 */ /* 0x001fc6000f8210ff */
[----:B------:R-:W4:Y:S01]  /*0cd0*/  LDG.E.CONSTANT R18, desc[UR4][R18.64] ;  /* 0x0000000412127981 */ /* 0x000f22000c1e9900 */
[----:B------:R-:W-:-:S03]  /*0ce0*/  LEA.HI.X R13, R22, UR9, R27, 0x2, P1 ;  /* 0x00000009160d7c11 */ /* 0x000fc600088f141b */
[----:B------:R-:W4:Y:S04]  /*0cf0*/  LDG.E.CONSTANT R15, desc[UR4][R14.64] ;  /* 0x000000040e0f7981 */ /* 0x000f28000c1e9900 */
[----:B------:R-:W4:Y:S04]  /*0d00*/  LDG.E.CONSTANT R10, desc[UR4][R10.64] ;  /* 0x000000040a0a7981 */ /* 0x000f28000c1e9900 */
[----:B------:R-:W4:Y:S01]  /*0d10*/  LDG.E.CONSTANT R13, desc[UR4][R12.64] ;  /* 0x000000040c0d7981 */ /* 0x000f22000c1e9900 */
[----:B------:R-:W-:Y:S02]  /*0d20*/  VIADD R8, R8, 0x4 ;  /* 0x0000000408087836 */ /* 0x000fe40000000000 */
[----:B---3--:R-:W-:-:S04]  /*0d30*/  FFMA R23, R6, R24, R23 ;  /* 0x0000001806177223 */ /* 0x008fc80000000017 */
[----:B--2---:R-:W-:-:S04]  /*0d40*/  FFMA R20, R20, R17, R23 ;  /* 0x0000001114147223 */ /* 0x004fc80000000017 */
[----:B----4-:R-:W-:-:S04]  /*0d50*/  FFMA R20, R15, R18, R20 ;  /* 0x000000120f147223 */ /* 0x010fc80000000014 */
[----:B------:R-:W-:-:S07]  /*0d60*/  FFMA R23, R13, R10, R20 ;  /* 0x0000000a0d177223 */ /* 0x000fce0000000014 */
.L_x_71:
[----:B------:R-:W-:Y:S05]  /*0d70*/  BSYNC.RECONVERGENT B1 ;  /* 0x0000000000017941 */ /* 0x000fea0003800200 */
.L_x_70:
[----:B------:R-:W-:Y:S05]  /*0d80*/  @!P0 BRA `(.L_x_66) ;  /* 0x0000000000dc8947 */ /* 0x000fea0003800000 */
[----:B------:R-:W-:Y:S01]  /*0d90*/  ISETP.NE.AND P1, PT, R9, 0x1, PT ;  /* 0x000000010900780c */ /* 0x000fe20003f25270 */
[----:B------:R-:W-:Y:S01]  /*0da0*/  BSSY.RECONVERGENT B1, `(.L_x_72) ;  /* 0x0000022000017945 */ /* 0x000fe20003800200 */
[----:B------:R-:W-:-:S04]  /*0db0*/  LOP3.LUT R2, R2, 0x1, RZ, 0xc0, !PT ;  /* 0x0000000102027812 */ /* 0x000fc800078ec0ff */
[----:B------:R-:W-:-:S07]  /*0dc0*/  ISETP.NE.U32.AND P0, PT, R2, 0x1, PT ;  /* 0x000000010200780c */ /* 0x000fce0003f05070 */
[----:B------:R-:W-:Y:S06]  /*0dd0*/  @!P1 BRA `(.L_x_73) ;  /* 0x0000000000789947 */ /* 0x000fec0003800000 */
[----:B------:R-:W0:Y:S01]  /*0de0*/  LDC.64 R12, c[0x0][0x3a0] ;  /* 0x0000e800ff0c7b82 */ /* 0x000e220000000a00 */
[----:B-----5:R-:W-:Y:S01]  /*0df0*/  IMAD.IADD R17, R3, 0x1, R8 ;  /* 0x0000000103117824 */ /* 0x020fe200078e0208 */
[----:B------:R-:W1:Y:S06]  /*0e00*/  LDCU.64 UR8, c[0x0][0x390] ;  /* 0x00007200ff0877ac */ /* 0x000e6c0008000a00 */
[----:B------:R-:W2:Y:S01]  /*0e10*/  LDC.64 R10, c[0x0][0x398] ;  /* 0x0000e600ff0a7b82 */ /* 0x000ea20000000a00 */
[----:B0-----:R-:W-:-:S05]  /*0e20*/  IMAD.WIDE R14, R17, 0x4, R12 ;  /* 0x00000004110e7825 */ /* 0x001fca00078e020c */
[----:B------:R-:W3:Y:S04]  /*0e30*/  LDG.E.CONSTANT R9, desc[UR4][R14.64] ;  /* 0x000000040e097981 */ /* 0x000ee8000c1e9900 */
[----:B------:R-:W4:Y:S01]  /*0e40*/  LDG.E.CONSTANT R13, desc[UR4][R14.64+0x4] ;  /* 0x000004040e0d7981 */ /* 0x000f22000c1e9900 */
[----:B--2---:R-:W-:Y:S02]  /*0e50*/  IMAD.WIDE R16, R17, 0x4, R10 ;  /* 0x0000000411107825 */ /* 0x004fe400078e020a */
[----:B------:R-:W0:Y:S03]  /*0e60*/  LDC.64 R10, c[0x0][0x388] ;  /* 0x0000e200ff0a7b82 */ /* 0x000e260000000a00 */
[----:B------:R-:W0:Y:S04]  /*0e70*/  LDG.E.CONSTANT R5, desc[UR4][R16.64] ;  /* 0x0000000410057981 */ /* 0x000e28000c1e9900 */
[----:B------:R-:W2:Y:S01]  /*0e80*/  LDG.E.CONSTANT R19, desc[UR4][R16.64+0x4] ;  /* 0x0000040410137981 */ /* 0x000ea2000c1e9900 */
[----:B---3--:R-:W-:-:S02]  /*0e90*/  IMAD R9, R9, R0, RZ ;  /* 0x0000000009097224 */ /* 0x008fc400078e02ff */
[----:B----4-:R-:W-:-:S03]  /*0ea0*/  IMAD R6, R13, R0, RZ ;  /* 0x000000000d067224 */ /* 0x010fc600078e02ff */
[----:B------:R-:W-:-:S04]  /*0eb0*/  IADD3 R2, P1, PT, R4, R9, RZ ;  /* 0x0000000904027210 */ /* 0x000fc80007f3e0ff */
[-C--:B------:R-:W-:Y:S01]  /*0ec0*/  LEA.HI.X.SX32 R9, R9, R7.reuse, 0x1, P1 ;  /* 0x0000000709097211 */ /* 0x080fe200008f0eff */
[----:B0-----:R-:W-:Y:S01]  /*0ed0*/  IMAD.WIDE R14, R5, 0x4, R10 ;  /* 0x00000004050e7825 */ /* 0x001fe200078e020a */
[----:B-1----:R-:W-:Y:S02]  /*0ee0*/  LEA R12, P1, R2, UR8, 0x2 ;  /* 0x00000008020c7c11 */ /* 0x002fe4000f8210ff */
[----:B------:R-:W-:Y:S02]  /*0ef0*/  IADD3 R18, P2, PT, R4, R6, RZ ;  /* 0x0000000604127210 */ /* 0x000fe40007f5e0ff */
[----:B------:R-:W-:Y:S01]  /*0f00*/  LEA.HI.X R13, R2, UR9, R9, 0x2, P1 ;  /* 0x00000009020d7c11 */ /* 0x000fe200088f1409 */
[----:B--2---:R-:W-:Y:S01]  /*0f10*/  IMAD.WIDE R10, R19, 0x4, R10 ;  /* 0x00000004130a7825 */ /* 0x004fe200078e020a */
[----:B------:R-:W-:Y:S01]  /*0f20*/  LEA.HI.X.SX32 R5, R6, R7, 0x1, P2 ;  /* 0x0000000706057211 */ /* 0x000fe200010f0eff */
[----:B------:R-:W2:Y:S01]  /*0f30*/  LDG.E.CONSTANT R14, desc[UR4][R14.64] ;  /* 0x000000040e0e7981 */ /* 0x000ea2000c1e9900 */
[----:B------:R-:W-:-:S03]  /*0f40*/  LEA R16, P1, R18, UR8, 0x2 ;  /* 0x0000000812107c11 */ /* 0x000fc6000f8210ff */
[----:B------:R-:W2:Y:S01]  /*0f50*/  LDG.E.CONSTANT R12, desc[UR4][R12.64] ;  /* 0x000000040c0c7981 */ /* 0x000ea2000c1e9900 */
[----:B------:R-:W-:-:S03]  /*0f60*/  LEA.HI.X R17, R18, UR9, R5, 0x2, P1 ;  /* 0x0000000912117c11 */ /* 0x000fc600088f1405 */
[----:B------:R-:W3:Y:S04]  /*0f70*/  LDG.E.CONSTANT R10, desc[UR4][R10.64] ;  /* 0x000000040a0a7981 */ /* 0x000ee8000c1e9900 */
[----:B------:R-:W3:Y:S01]  /*0f80*/  LDG.E.CONSTANT R16, desc[UR4][R16.64] ;  /* 0x0000000410107981 */ /* 0x000ee2000c1e9900 */
[----:B------:R-:W-:Y:S02]  /*0f90*/  VIADD R8, R8, 0x2 ;  /* 0x0000000208087836 */ /* 0x000fe40000000000 */
[----:B--2---:R-:W-:-:S04]  /*0fa0*/  FFMA R23, R12, R14, R23 ;  /* 0x0000000e0c177223 */ /* 0x004fc80000000017 */
[----:B---3--:R-:W-:-:S07]  /*0fb0*/  FFMA R23, R16, R10, R23 ;  /* 0x0000000a10177223 */ /* 0x008fce0000000017 */
.L_x_73:
[----:B------:R-:W-:Y:S05]  /*0fc0*/  BSYNC.RECONVERGENT B1 ;  /* 0x0000000000017941 */ /* 0x000fea0003800200 */
.L_x_72:
[----:B------:R-:W-:Y:S05]  /*0fd0*/  @P0 BRA `(.L_x_66) ;  /* 0x0000000000480947 */ /* 0x000fea0003800000 */
[----:B------:R-:W0:Y:S01]  /*0fe0*/  LDC.64 R10, c[0x0][0x3a0] ;  /* 0x0000e800ff0a7b82 */ /* 0x000e220000000a00 */
[----:B-----5:R-:W-:Y:S01]  /*0ff0*/  IMAD.IADD R9, R3, 0x1, R8 ;  /* 0x0000000103097824 */ /* 0x020fe200078e0208 */
[----:B------:R-:W1:Y:S06]  /*1000*/  LDCU.64 UR8, c[0x0][0x390] ;  /* 0x00007200ff0877ac */ /* 0x000e6c0008000a00 */
[----:B------:R-:W2:Y:S08]  /*1010*/  LDC.64 R12, c[0x0][0x398] ;  /* 0x0000e600ff0c7b82 */ /* 0x000eb00000000a00 */
[----:B------:R-:W3:Y:S01]  /*1020*/  LDC.64 R14, c[0x0][0x388] ;  /* 0x0000e200ff0e7b82 */ /* 0x000ee20000000a00 */
[----:B0-----:R-:W-:-:S06]  /*1030*/  IMAD.WIDE R10, R9, 0x4, R10 ;  /* 0x00000004090a7825 */ /* 0x001fcc00078e020a */
[----:B------:R-:W4:Y:S01]  /*1040*/  LDG.E.CONSTANT R11, desc[UR4][R10.64] ;  /* 0x000000040a0b7981 */ /* 0x000f22000c1e9900 */
[----:B--2---:R-:W-:-:S06]  /*1050*/  IMAD.WIDE R8, R9, 0x4, R12 ;  /* 0x0000000409087825 */ /* 0x004fcc00078e020c */
[----:B------:R-:W3:Y:S01]  /*1060*/  LDG.E.CONSTANT R9, desc[UR4][R8.64] ;  /* 0x0000000408097981 */ /* 0x000ee2000c1e9900 */
[----:B----4-:R-:W-:-:S05]  /*1070*/  IMAD R2, R11, R0, RZ ;  /* 0x000000000b027224 */ /* 0x010fca00078e02ff */
[----:B------:R-:W-:-:S04]  /*1080*/  IADD3 R5, P0, PT, R4, R2, RZ ;  /* 0x0000000204057210 */ /* 0x000fc80007f1e0ff */
[----:B------:R-:W-:Y:S01]  /*1090*/  LEA.HI.X.SX32 R2, R2, R7, 0x1, P0 ;  /* 0x0000000702027211 */ /* 0x000fe200000f0eff */
[----:B---3--:R-:W-:Y:S01]  /*10a0*/  IMAD.WIDE R6, R9, 0x4, R14 ;  /* 0x0000000409067825 */ /* 0x008fe200078e020e */
[----:B-1----:R-:W-:-:S04]  /*10b0*/  LEA R12, P0, R5, UR8, 0x2 ;  /* 0x00000008050c7c11 */ /* 0x002fc8000f8010ff */
[----:B------:R-:W-:Y:S01]  /*10c0*/  LEA.HI.X R13, R5, UR9, R2, 0x2, P0 ;  /* 0x00000009050d7c11 */ /* 0x000fe200080f1402 */
[----:B------:R-:W2:Y:S04]  /*10d0*/  LDG.E.CONSTANT R6, desc[UR4][R6.64] ;  /* 0x0000000406067981 */ /* 0x000ea8000c1e9900 */
[----:B------:R-:W2:Y:S02]  /*10e0*/  LDG.E.CONSTANT R12, desc[UR4][R12.64] ;  /* 0x000000040c0c7981 */ /* 0x000ea4000c1e9900 */
[----:B--2---:R-:W-:-:S07]  /*10f0*/  FFMA R23, R12, R6, R23 ;  /* 0x000000060c177223 */ /* 0x004fce0000000017 */
.L_x_66:
[----:B------:R-:W-:Y:S05]  /*1100*/  BSYNC.RECONVERGENT B0 ;  /* 0x0000000000007941 */ /* 0x000fea0003800200 */
.L_x_65:
[----:B------:R-:W0:Y:S01]  /*1110*/  LDC.64 R6, c[0x0][0x3a8] ;  /* 0x0000ea00ff067b82 */ /* 0x000e220000000a00 */
[----:B------:R-:W1:Y:S01]  /*1120*/  LDCU.64 UR8, c[0x0][0x3c0] ;  /* 0x00007800ff0877ac */ /* 0x000e620008000a00 */
[----:B0----5:R-:W-:-:S06]  /*1130*/  IMAD.WIDE R2, R3, 0x4, R6 ;  /* 0x0000000403027825 */ /* 0x021fcc00078e0206 */
[----:B------:R-:W2:Y:S01]  /*1140*/  LDG.E.CONSTANT R3, desc[UR4][R2.64] ;  /* 0x0000000402037981 */ /* 0x000ea2000c1e9900 */
[----:B------:R-:W-:Y:S01]  /*1150*/  SHF.R.S32.HI R6, RZ, 0x1f, R4 ;  /* 0x0000001fff067819 */ /* 0x000fe20000011404 */
[----:B--2---:R-:W-:-:S05]  /*1160*/  IMAD R5, R3, R0, RZ ;  /* 0x0000000003057224 */ /* 0x004fca00078e02ff */
[----:B------:R-:W-:-:S04]  /*1170*/  IADD3 R0, P0, PT, R4, R5, RZ ;  /* 0x0000000504007210 */ /* 0x000fc80007f1e0ff */
[----:B------:R-:W-:Y:S02]  /*1180*/  LEA.HI.X.SX32 R5, R5, R6, 0x1, P0 ;  /* 0x0000000605057211 */ /* 0x000fe400000f0eff */
[----:B-1----:R-:W-:-:S04]  /*1190*/  LEA R4, P0, R0, UR8, 0x2 ;  /* 0x0000000800047c11 */ /* 0x002fc8000f8010ff */
[----:B------:R-:W-:-:S05]  /*11a0*/  LEA.HI.X R5, R0, UR9, R5, 0x2, P0 ;  /* 0x0000000900057c11 */ /* 0x000fca00080f1405 */
[----:B------:R-:W-:Y:S01]  /*11b0*/  STG.E desc[UR4][R4.64], R23 ;  /* 0x0000001704007986 */ /* 0x000fe2000c101904 */
[----:B------:R-:W-:Y:S05]  /*11c0*/  EXIT ;  /* 0x000000000000794d */ /* 0x000fea0003800000 */
.L_x_74:
        /* <DEDUP_REMOVED lines=11> */
.L_x_79:


//--------------------- .nv.shared.reserved.0     --------------------------
	.section	.nv.shared.reserved.0,"aw",@nobits
	.weak		__nv_reservedSMEM_offset_0_alias
	.size		__nv_reservedSMEM_offset_0_alias, 0, 64
	.other		__nv_reservedSMEM_offset_0_alias,@"STO_CUDA_RESERVED_SHARED STV_DEFAULT"
__nv_reservedSMEM_offset_0_alias:
	.zero		0
	.zero		64


//--------------------- .nv.constant0._Z15bev_pool_kernelI6__halfS0_Li2ELi2EEviiPKT_S3_PKiS5_S5_S5_S5_PS1_ --------------------------
	.section	.nv.constant0._Z15bev_pool_kernelI6__halfS0_Li2ELi2EEviiPKT_S3_PKiS5_S5_S5_S5_PS1_,"a",@progbits
	.sectionflags	@""
	.align	4
.nv.constant0._Z15bev_pool_kernelI6__halfS0_Li2ELi2EEviiPKT_S3_PKiS5_S5_S5_S5_PS1_:
	.zero		968


//--------------------- .nv.constant0._Z15bev_pool_kernelI6__halffLi2ELi2EEviiPKT_S3_PKiS5_S5_S5_S5_PS1_ --------------------------
	.section	.nv.constant0._Z15bev_pool_kernelI6__halffLi2ELi2EEviiPKT_S3_PKiS5_S5_S5_S5_PS1_,"a",@progbits
	.sectionflags	@""
	.align	4
.nv.constant0._Z15bev_pool_kernelI6__halffLi2ELi2EEviiPKT_S3_PKiS5_S5_S5_S5_PS1_:
	.zero		968


//--------------------- .nv.constant0._Z15bev_pool_kernelIffLi2ELi2EEviiPKT_S2_PKiS4_S4_S4_S4_PS0_ --------------------------
	.section	.nv.constant0._Z15bev_pool_kernelIffLi2ELi2EEviiPKT_S2_PKiS4_S4_S4_S4_PS0_,"a",@progbits
	.sectionflags	@""
	.align	4
.nv.constant0._Z15bev_pool_kernelIffLi2ELi2EEviiPKT_S2_PKiS4_S4_S4_S4_PS0_:
	.zero		968


//--------------------- .nv.constant0._Z15bev_pool_kernelIffLi1ELi1EEviiPKT_S2_PKiS4_S4_S4_S4_PS0_ --------------------------
	.section	.nv.constant0._Z15bev_pool_kernelIffLi1ELi1EEviiPKT_S2_PKiS4_S4_S4_S4_PS0_,"a",@progbits
	.sectionflags	@""
	.align	4
.nv.constant0._Z15bev_pool_kernelIffLi1ELi1EEviiPKT_S2_PKiS4_S4_S4_S4_PS0_:
	.zero		968


//--------------------- .nv.constant0._Z24bev_pool_baseline_kerneliiPKfS0_PKiS2_S2_S2_S2_Pf --------------------------
	.section	.nv.constant0._Z24bev_pool_baseline_kerneliiPKfS0_PKiS2_S2_S2_S2_Pf,"a",@progbits
	.sectionflags	@""
	.align	4
.nv.constant0._Z24bev_pool_baseline_kerneliiPKfS0_PKiS2_S2_S2_S2_Pf:
	.zero		968


//--------------------- SYMBOLS --------------------------

	.type		.nv.reservedSmem.offset0,@object
	.size		.nv.reservedSmem.offset0,0x4
